def gluon_mma(
    a_ptr,
    b_ptr,
    c_ptr,
    M: gl.constexpr,
    N: gl.constexpr,
    K: gl.constexpr,
    BLK_A: gl.constexpr,
    BLK_B: gl.constexpr,
    SHARED_A: gl.constexpr,
    SHARED_B: gl.constexpr,
    ACC_LAYOUT: gl.constexpr,
    TMEM_LAYOUT: gl.constexpr,
    USE_TCGEN05: gl.constexpr,
    IS_ASYNC: gl.constexpr,
):
    offs_m = gl.arange(0, M, layout=gl.SliceLayout(1, BLK_A))
    offs_ka = gl.arange(0, K, layout=gl.SliceLayout(0, BLK_A))
    offs_kb = gl.arange(0, K, layout=gl.SliceLayout(1, BLK_B))
    offs_n = gl.arange(0, N, layout=gl.SliceLayout(0, BLK_B))
    a = gl.load(a_ptr + offs_m[:, None] * K + offs_ka[None, :])
    b = gl.load(b_ptr + offs_kb[:, None] * N + offs_n[None, :])
    a_smem = gl.allocate_shared_memory(a.dtype, [M, K], SHARED_A, a)
    b_smem = gl.allocate_shared_memory(b.dtype, [K, N], SHARED_B, b)

    if USE_TCGEN05:
        fence_async_shared()
        bar = gl.allocate_shared_memory(gl.int64, [1], mbarrier.MBarrierLayout())
        mbarrier.init(bar, count=1)
        acc_tmem = allocate_tensor_memory(gl.float32, [M, N], TMEM_LAYOUT)
        tcgen05_mma(a_smem, b_smem, acc_tmem, use_acc=False)
        tcgen05_commit(bar)
        mbarrier.wait(bar, phase=0)
        mbarrier.invalidate(bar)
        acc = acc_tmem.load(ACC_LAYOUT)
    else:
        acc = gl.zeros([M, N], dtype=gl.float32, layout=ACC_LAYOUT)
        acc = hopper.warpgroup_mma(a_smem, b_smem, acc, is_async=IS_ASYNC)
        if IS_ASYNC:
            acc = hopper.warpgroup_mma_wait(num_outstanding=0, deps=[acc])

    out_layout: gl.constexpr = gl.BlockedLayout(
        [1, 1], [1, 32], [gl.num_warps(), 1], [1, 0]
    )
    acc = gl.convert_layout(acc, out_layout)
    offs_cm = gl.arange(0, M, layout=gl.SliceLayout(1, out_layout))
    offs_cn = gl.arange(0, N, layout=gl.SliceLayout(0, out_layout))
    gl.store(c_ptr + offs_cm[:, None] * N + offs_cn[None, :], acc)

# config = {"BLOCK_K": 128, "BLOCK_M": 128, "BLOCK_N": 256, "arch": "sm_100", "dtype": "fp16", "is_async": 1, "num_warps": 4}
# arch = sm_100


// ===== COMPILED SASS (sm_100a) =====

	.target	sm_100a

	.elftype	@"ET_EXEC"


//--------------------- .note.nv.tkinfo           --------------------------
	.section	.note.nv.tkinfo,"",@"SHT_NOTE"
	.sectionflags	@"SHF_NOTE_NV_TKINFO"
	.tkinfo
        /*0018*/ 	.word	0x00000081
        /*0030*/ 	.string	""
        /*0030*/ 	.string	"ptxas-blackwell"
        /*0030*/ 	.string	"Cuda compilation tools, release 12.9, V12.9.86"
        /*0030*/ 	.string	"Build cuda_12.9.r12.9/compiler.36037853_0"
        /*0030*/ 	.string	"-v  -suppress-debug-info  -lineinfo  -arch sm_100a "



//--------------------- .note.nv.cuver            --------------------------
	.section	.note.nv.cuver,"",@"SHT_NOTE"
	.sectionflags	@"SHF_NOTE_NV_CUVER"
        /*0018*/ 	.short	0x0001
        /*001a*/ 	.short	0x0064
        /*001c*/ 	.short	0x0001
        /*001e*/ 	.short	0x0000
        /*0020*/ 	.short	0x0001
        /*0022*/ 	.short	0x0000


//--------------------- .nv.info                  --------------------------
	.section	.nv.info,"",@"SHT_CUDA_INFO"
	.align	4


	//----- nvinfo : EIATTR_REGCOUNT
	.align		4
        /*0000*/ 	.byte	0x04, 0x2f
        /*0002*/ 	.short	(.L_4 - .L_3)
	.align		4
.L_3:
        /*0004*/ 	.word	index@(gluon_mma)
        /*0008*/ 	.word	0x000000ff


	//----- nvinfo : EIATTR_FRAME_SIZE
	.align		4
.L_4:
        /*000c*/ 	.byte	0x04, 0x11
        /*000e*/ 	.short	(.L_6 - .L_5)
	.align		4
.L_5:
        /*0010*/ 	.word	index@($__internal_2_$__cuda_sm10x_tcgen05_guardrail_trap_unallocated_columns_being_dealloced)
        /*0014*/ 	.word	0x00000138


	//----- nvinfo : EIATTR_FRAME_SIZE
	.align		4
.L_6:
        /*0018*/ 	.byte	0x04, 0x11
        /*001a*/ 	.short	(.L_8 - .L_7)
	.align		4
.L_7:
        /*001c*/ 	.word	index@($__internal_1_$__cuda_sm10x_tcgen05_guardrail_trap_phase_invalid_during_alloc)
        /*0020*/ 	.word	0x00000138


	//----- nvinfo : EIATTR_FRAME_SIZE
	.align		4
.L_8:
        /*0024*/ 	.byte	0x04, 0x11
        /*0026*/ 	.short	(.L_10 - .L_9)
	.align		4
.L_9:
        /*0028*/ 	.word	index@($__internal_0_$__cuda_sm10x_tcgen05_guardrail_trap_col_being_dealloced_not_returned_by_alloc)
        /*002c*/ 	.word	0x00000138


	//----- nvinfo : EIATTR_FRAME_SIZE
	.align		4
.L_10:
        /*0030*/ 	.byte	0x04, 0x11
        /*0032*/ 	.short	(.L_12 - .L_11)
	.align		4
.L_11:
        /*0034*/ 	.word	index@(gluon_mma)
        /*0038*/ 	.word	0x00000138


	//----- nvinfo : EIATTR_MIN_STACK_SIZE
	.align		4
.L_12:
        /*003c*/ 	.byte	0x04, 0x12
        /*003e*/ 	.short	(.L_14 - .L_13)
	.align		4
.L_13:
        /*0040*/ 	.word	index@(gluon_mma)
        /*0044*/ 	.word	0x00000138
.L_14:


//--------------------- .nv.info.gluon_mma        --------------------------
	.section	.nv.info.gluon_mma,"",@"SHT_CUDA_INFO"
	.sectionflags	@""
	.align	4


	//----- nvinfo : EIATTR_CUDA_API_VERSION
	.align		4
        /*0000*/ 	.byte	0x04, 0x37
        /*0002*/ 	.short	(.L_16 - .L_15)
.L_15:
        /*0004*/ 	.word	0x00000081


	//----- nvinfo : EIATTR_KPARAM_INFO
	.align		4
.L_16:
        /*0008*/ 	.byte	0x04, 0x17
        /*000a*/ 	.short	(.L_18 - .L_17)
.L_17:
        /*000c*/ 	.word	0x00000000
        /*0010*/ 	.short	0x0004
        /*0012*/ 	.short	0x0020
        /*0014*/ 	.byte	0x00, 0xf4, 0x21, 0x00


	//----- nvinfo : EIATTR_KPARAM_INFO
	.align		4
.L_18:
        /*0018*/ 	.byte	0x04, 0x17
        /*001a*/ 	.short	(.L_20 - .L_19)
.L_19:
        /*001c*/ 	.word	0x00000000
        /*0020*/ 	.short	0x0003
        /*0022*/ 	.short	0x0018
        /*0024*/ 	.byte	0x00, 0xf4, 0x21, 0x00


	//----- nvinfo : EIATTR_KPARAM_INFO
	.align		4
.L_20:
        /*0028*/ 	.byte	0x04, 0x17
        /*002a*/ 	.short	(.L_22 - .L_21)
.L_21:
        /*002c*/ 	.word	0x00000000
        /*0030*/ 	.short	0x0002
        /*0032*/ 	.short	0x0010
        /*0034*/ 	.byte	0x00, 0xf4, 0x21, 0x00


	//----- nvinfo : EIATTR_KPARAM_INFO
	.align		4
.L_22:
        /*0038*/ 	.byte	0x04, 0x17
        /*003a*/ 	.short	(.L_24 - .L_23)
.L_23:
        /*003c*/ 	.word	0x00000000
        /*0040*/ 	.short	0x0001
        /*0042*/ 	.short	0x0008
        /*0044*/ 	.byte	0x00, 0xf4, 0x21, 0x00


	//----- nvinfo : EIATTR_KPARAM_INFO
	.align		4
.L_24:
        /*0048*/ 	.byte	0x04, 0x17
        /*004a*/ 	.short	(.L_26 - .L_25)
.L_25:
        /*004c*/ 	.word	0x00000000
        /*0050*/ 	.short	0x0000
        /*0052*/ 	.short	0x0000
        /*0054*/ 	.byte	0x00, 0xf4, 0x21, 0x00


	//----- nvinfo : EIATTR_AT_ENTRY_FRAGMENTS
	.align		4
.L_26:
        /*0058*/ 	.byte	0x04, 0x4f
        /*005a*/ 	.short	(.L_28 - .L_27)


	//   ....[0]....
.L_27:
        /*005c*/ 	.word	0x00000004


	//----- nvinfo : EIATTR_RESERVED_SMEM_USED
	.align		4
.L_28:
        /*0060*/ 	.byte	0x01, 0x41
	.zero		2


	//----- nvinfo : EIATTR_SPARSE_MMA_MASK
	.align		4
        /*0064*/ 	.byte	0x03, 0x50
        /*0066*/ 	.short	0x0000


	//----- nvinfo : EIATTR_TCGEN05_1CTA_USED
	.align		4
        /*0068*/ 	.byte	0x01, 0x51
	.zero		2


	//----- nvinfo : EIATTR_MAXREG_COUNT
	.align		4
        /*006c*/ 	.byte	0x03, 0x1b
        /*006e*/ 	.short	0x00ff


	//----- nvinfo : EIATTR_NUM_BARRIERS
	.align		4
        /*0070*/ 	.byte	0x02, 0x4c
        /*0072*/ 	.byte	0x01
	.zero		1


	//----- nvinfo : EIATTR_ANNOTATIONS
	.align		4
        /*0074*/ 	.byte	0x04, 0x55
        /*0076*/ 	.short	(.L_30 - .L_29)


	//   ....[0]....
.L_29:
        /*0078*/ 	.word	0x00000001
        /*007c*/ 	.byte	0xc0, 0x4c, 0x00, 0x00, 0x01, 0x00, 0x00, 0x00, 0x00, 0x4d, 0x00, 0x00, 0x01, 0x00, 0x00, 0x00
        /* <DEDUP_REMOVED lines=41> */
        /*031c*/ 	.byte	0x60, 0x73, 0x00, 0x00, 0x01, 0x00, 0x00, 0x00, 0x50, 0x78, 0x00, 0x00


	//----- nvinfo : EIATTR_INT_WARP_WIDE_INSTR_OFFSETS
	.align		4
.L_30:
        /*0328*/ 	.byte	0x04, 0x31
        /*032a*/ 	.short	(.L_32 - .L_31)


	//   ....[0]....
.L_31:
        /*032c*/ 	.word	0x00003b70


	//   ....[1]....
        /*0330*/ 	.word	0x00003bb0


	//   ....[2]....
        /*0334*/ 	.word	0x00004b50


	//   ....[3]....
        /*0338*/ 	.word	0x00004b60


	//   ....[4]....
        /*033c*/ 	.word	0x00008580


	//   ....[5]....
        /*0340*/ 	.word	0x000085d0


	//----- nvinfo : EIATTR_COOP_GROUP_MASK_REGIDS
	.align		4
.L_32:
        /*0344*/ 	.byte	0x04, 0x29
        /*0346*/ 	.short	(.L_34 - .L_33)


	//   ....[0]....
.L_33:
        /*0348*/ 	.word	0xffffffff


	//   ....[1]....
        /*034c*/ 	.word	0xffffffff


	//   ....[2]....
        /*0350*/ 	.word	0xffffffff


	//   ....[3]....
        /*0354*/ 	.word	0xffffffff


	//----- nvinfo : EIATTR_COOP_GROUP_INSTR_OFFSETS
	.align		4
.L_34:
        /*0358*/ 	.byte	0x04, 0x28
        /*035a*/ 	.short	(.L_36 - .L_35)


	//   ....[0]....
.L_35:
        /*035c*/ 	.word	0x00000060


	//   ....[1]....
        /*0360*/ 	.word	0x00000320


	//   ....[2]....
        /*0364*/ 	.word	0x00008410


	//   ....[3]....
        /*0368*/ 	.word	0x00008680


	//----- nvinfo : EIATTR_VRC_CTA_INIT_COUNT
	.align		4
.L_36:
        /*036c*/ 	.byte	0x02, 0x4a
        /*036e*/ 	.byte	0x80
	.zero		1


	//----- nvinfo : EIATTR_MBARRIER_INSTR_OFFSETS
	.align		4
        /*0370*/ 	.byte	0x04, 0x39
        /*0372*/ 	.short	(.L_38 - .L_37)


	//   ....[0]....
.L_37:
        /*0374*/ 	.word	0x00004780
        /*0378*/ 	.word	0x000000ff
        /*037c*/ 	.word	0x00018000
        /*0380*/ 	.short	0x0100
        /*0382*/ 	.byte	0x0c
	.zero		1


	//   ....[1]....
        /*0384*/ 	.word	0x00004bd0
        /*0388*/ 	.word	0x000000ff
        /*038c*/ 	.word	0x00018000
        /*0390*/ 	.short	0x010a
        /*0392*/ 	.byte	0x0c
	.zero		1


	//   ....[2]....
        /*0394*/ 	.word	0x00004c80
        /*0398*/ 	.word	0x000000ff
        /*039c*/ 	.word	0x00018000
        /*03a0*/ 	.short	0x0108
        /*03a2*/ 	.byte	0x0c
	.zero		1


	//   ....[3]....
        /*03a4*/ 	.word	0x000086a0
        /*03a8*/ 	.word	0x000000ff
        /*03ac*/ 	.word	0x00018000
        /*03b0*/ 	.short	0x010a
        /*03b2*/ 	.byte	0x0c
	.zero		1


	//----- nvinfo : EIATTR_NUM_MBARRIERS
	.align		4
.L_38:
        /*03b4*/ 	.byte	0x03, 0x38
        /*03b6*/ 	.short	0x0001


	//----- nvinfo : EIATTR_EXIT_INSTR_OFFSETS
	.align		4
        /*03b8*/ 	.byte	0x04, 0x1c
        /*03ba*/ 	.short	(.L_40 - .L_39)


	//   ....[0]....
.L_39:
        /*03bc*/ 	.word	0x00008690


	//----- nvinfo : EIATTR_REQNTID
	.align		4
.L_40:
        /*03c0*/ 	.byte	0x04, 0x10
        /*03c2*/ 	.short	(.L_42 - .L_41)
.L_41:
        /*03c4*/ 	.word	0x00000080
        /*03c8*/ 	.word	0x00000001
        /*03cc*/ 	.word	0x00000001


	//----- nvinfo : EIATTR_CRS_STACK_SIZE
	.align		4
.L_42:
        /*03d0*/ 	.byte	0x04, 0x1e
        /*03d2*/ 	.short	(.L_44 - .L_43)
.L_43:
        /*03d4*/ 	.word	0x00000000


	//----- nvinfo : EIATTR_CBANK_PARAM_SIZE
	.align		4
.L_44:
        /*03d8*/ 	.byte	0x03, 0x19
        /*03da*/ 	.short	0x0028


	//----- nvinfo : EIATTR_PARAM_CBANK
	.align		4
        /*03dc*/ 	.byte	0x04, 0x0a
        /*03de*/ 	.short	(.L_46 - .L_45)
	.align		4
.L_45:
        /*03e0*/ 	.word	index@(.nv.constant0.gluon_mma)
        /*03e4*/ 	.short	0x0380
        /*03e6*/ 	.short	0x0028


	//----- nvinfo : EIATTR_SW_WAR
	.align		4
.L_46:
        /*03e8*/ 	.byte	0x04, 0x36
        /*03ea*/ 	.short	(.L_48 - .L_47)
.L_47:
        /*03ec*/ 	.word	0x00000008
.L_48:


//--------------------- .nv.compat                --------------------------
	.section	.nv.compat,"",@"SHT_CUDA_COMPAT_INFO"
	.align	4
        /*0000*/ 	.byte	0x02, 0x02, 0x02, 0x00, 0x02, 0x05, 0x05, 0x00, 0x02, 0x03, 0x00, 0x00, 0x02, 0x06, 0x01, 0x00


//--------------------- .nv.callgraph             --------------------------
	.section	.nv.callgraph,"",@"SHT_CUDA_CALLGRAPH"
	.align	4
	.sectionentsize	8
	.align		4
        /*0000*/ 	.word	0x00000000
	.align		4
        /*0004*/ 	.word	0xffffffff
	.align		4
        /*0008*/ 	.word	0x00000000
	.align		4
        /*000c*/ 	.word	0xfffffffe
	.align		4
        /*0010*/ 	.word	0x00000000
	.align		4
        /*0014*/ 	.word	0xfffffffd
	.align		4
        /*0018*/ 	.word	0x00000000
	.align		4
        /*001c*/ 	.word	0xfffffffc


//--------------------- .text.gluon_mma           --------------------------
	.section	.text.gluon_mma,"ax",@progbits
	.align	128
        .global         gluon_mma
        .type           gluon_mma,@function
        .size           gluon_mma,(.L_x_15 - gluon_mma)
        .other          gluon_mma,@"STO_CUDA_ENTRY STV_DEFAULT"
gluon_mma:
.text.gluon_mma:
[----:B------:R-:W0:Y:S01]  /*0000*/  LDC R1, c[0x0][0x37c] ;  /* 0x0000df00ff017b82 */ /* 0x000e220000000800 */
[----:B------:R-:W1:Y:S01]  /*0010*/  S2R R0, SR_TID.X ;  /* 0x0000000000007919 */ /* 0x000e620000002100 */
[----:B0-----:R-:W-:Y:S01]  /*0020*/  VIADD R1, R1, 0xfffffec8 ;  /* 0xfffffec801017836 */ /* 0x001fe20000000000 */
[----:B-1----:R-:W-:-:S13]  /*0030*/  ISETP.GE.U32.AND P1, PT, R0, 0x20, PT ;  /* 0x000000200000780c */ /* 0x002fda0003f26070 */
[----:B------:R-:W-:Y:S05]  /*0040*/  @P1 BRA `(.L_x_0) ;  /* 0x0000000000b81947 */ /* 0x000fea0003800000 */
[----:B------:R-:W0:Y:S01]  /*0050*/  S2UR UR6, SR_CgaCtaId ;  /* 0x00000000000679c3 */ /* 0x000e220000008800 */
[----:B------:R-:W-:Y:S01]  /*0060*/  NOP ;  /* 0x0000000000007918 */ /* 0x000fe20000000000 */
[----:B------:R-:W-:Y:S02]  /*0070*/  UMOV UR4, 0x40 ;  /* 0x0000004000047882 */ /* 0x000fe40000000000 */
[----:B0-----:R-:W-:-:S09]  /*0080*/  ULEA UR4, UR6, UR4, 0x18 ;  /* 0x0000000406047291 */ /* 0x001fd2000f8ec0ff */
[----:B------:R-:W0:Y:S01]  /*0090*/  LDS.U8 R0, [UR4] ;  /* 0x00000004ff007984 */ /* 0x000e220008000000 */
[----:B------:R-:W-:Y:S02]  /*00a0*/  UMOV UR4, 0x400 ;  /* 0x0000040000047882 */ /* 0x000fe40000000000 */
[----:B------:R-:W-:Y:S01]  /*00b0*/  ULEA UR4, UR6, UR4, 0x18 ;  /* 0x0000000406047291 */ /* 0x000fe2000f8ec0ff */
[----:B0-----:R-:W-:-:S13]  /*00c0*/  ISETP.NE.AND P0, PT, R0, RZ, PT ;  /* 0x000000ff0000720c */ /* 0x001fda0003f05270 */
[----:B------:R-:W-:Y:S05]  /*00d0*/  @P0 BRA `(.L_x_1) ;  /* 0x00000000007c0947 */ /* 0x000fea0003800000 */
[----:B------:R-:W-:-:S13]  /*00e0*/  ELECT P0, URZ, PT ;  /* 0x0000000000ff782f */ /* 0x000fda0003800000 */
[----:B------:R-:W-:Y:S05]  /*00f0*/  @!P0 BRA `(.L_x_2) ;  /* 0x0000000000848947 */ /* 0x000fea0003800000 */
[----:B------:R-:W-:Y:S01]  /*0100*/  UMOV UR5, 0x8 ;  /* 0x0000000800057882 */ /* 0x000fe20000000000 */
[----:B------:R-:W-:Y:S02]  /*0110*/  IMAD.MOV.U32 R4, RZ, RZ, 0x1 ;  /* 0x00000001ff047424 */ /* 0x000fe400078e00ff */
[----:B------:R-:W-:Y:S02]  /*0120*/  IMAD.MOV.U32 R5, RZ, RZ, 0xff ;  /* 0x000000ffff057424 */ /* 0x000fe400078e00ff */
[----:B------:R-:W-:Y:S04]  /*0130*/  DEPBAR.LE SB0, 0x36 ;  /* 0x00008d800000791a */ /* 0x000fe80000000000 */
[----:B------:R-:W0:Y:S02]  /*0140*/  UTCATOMSWS.FIND_AND_SET.ALIGN UP0, UR5, UR5 ;  /* 0x00000005000575e3 */ /* 0x000e240008000800 */
[----:B0-----:R-:W-:-:S04]  /*0150*/  PLOP3.LUT P0, PT, PT, PT, UP0, 0x80, 0x8 ;  /* 0x000000000008781c */ /* 0x001fc80003f0f008 */
[----:B------:R-:W-:-:S04]  /*0160*/  SEL R0, RZ, 0xffffffff, !P0 ;  /* 0xffffffffff007807 */ /* 0x000fc80004000000 */
[----:B------:R-:W-:Y:S01]  /*0170*/  ISETP.NE.AND P0, PT, R0, RZ, PT ;  /* 0x000000ff0000720c */ /* 0x000fe20003f05270 */
[----:B------:R-:W-:-:S12]  /*0180*/  IMAD.U32 R0, RZ, RZ, UR5 ;  /* 0x00000005ff007e24 */ /* 0x000fd8000f8e00ff */
[----:B------:R-:W-:Y:S05]  /*0190*/  @P0 BRA `(.L_x_3) ;  /* 0x0000000000240947 */ /* 0x000fea0003800000 */
.L_x_4:
[----:B------:R-:W-:Y:S05]  /*01a0*/  NANOSLEEP 0x64 ;  /* 0x000000640000795d */ /* 0x000fea0003800000 */
[----:B------:R-:W-:-:S05]  /*01b0*/  UMOV UR5, 0x8 ;  /* 0x0000000800057882 */ /* 0x000fca0000000000 */
[----:B------:R-:W-:Y:S04]  /*01c0*/  DEPBAR.LE SB0, 0x36 ;  /* 0x00008d800000791a */ /* 0x000fe80000000000 */
[----:B------:R-:W0:Y:S02]  /*01d0*/  UTCATOMSWS.FIND_AND_SET.ALIGN UP0, UR5, UR5 ;  /* 0x00000005000575e3 */ /* 0x000e240008000800 */
[----:B0-----:R-:W-:-:S04]  /*01e0*/  PLOP3.LUT P0, PT, PT, PT, UP0, 0x80, 0x8 ;  /* 0x000000000008781c */ /* 0x001fc80003f0f008 */
[----:B------:R-:W-:-:S04]  /*01f0*/  SEL R0, RZ, 0xffffffff, !P0 ;  /* 0xffffffffff007807 */ /* 0x000fc80004000000 */
[----:B------:R-:W-:Y:S01]  /*0200*/  ISETP.NE.AND P0, PT, R0, RZ, PT ;  /* 0x000000ff0000720c */ /* 0x000fe20003f05270 */
[----:B------:R-:W-:-:S12]  /*0210*/  IMAD.U32 R0, RZ, RZ, UR5 ;  /* 0x00000005ff007e24 */ /* 0x000fd8000f8e00ff */
[----:B------:R-:W-:Y:S05]  /*0220*/  @!P0 BRA `(.L_x_4) ;  /* 0xfffffffc00dc8947 */ /* 0x000fea000383ffff */
.L_x_3:
[C---:B------:R-:W-:Y:S01]  /*0230*/  VIADD R3, R0.reuse, 0x10 ;  /* 0x0000001000037836 */ /* 0x040fe20000000000 */
[----:B------:R-:W-:Y:S01]  /*0240*/  UMOV UR5, 0x50 ;  /* 0x0000005000057882 */ /* 0x000fe20000000000 */
[----:B------:R-:W-:Y:S01]  /*0250*/  SHF.L.U32 R2, R5, R0, RZ ;  /* 0x0000000005027219 */ /* 0x000fe200000006ff */
[----:B------:R-:W-:Y:S01]  /*0260*/  ULEA UR5, UR6, UR5, 0x18 ;  /* 0x0000000506057291 */ /* 0x000fe2000f8ec0ff */
[----:B------:R-:W-:Y:S01]  /*0270*/  IMAD.SHL.U32 R0, R0, 0x20, RZ ;  /* 0x0000002000007824 */ /* 0x000fe200078e00ff */
[----:B------:R-:W-:-:S04]  /*0280*/  SHF.L.U32 R3, R4, R3, RZ ;  /* 0x0000000304037219 */ /* 0x000fc800000006ff */
[----:B------:R-:W-:-:S05]  /*0290*/  LOP3.LUT R2, R3, R2, RZ, 0xfc, !PT ;  /* 0x0000000203027212 */ /* 0x000fca00078efcff */
[----:B------:R0:W-:Y:S04]  /*02a0*/  ATOMS.OR RZ, [UR5], R2 ;  /* 0x00000002ffff798c */ /* 0x0001e8000b000005 */
[----:B------:R0:W-:Y:S01]  /*02b0*/  STS [UR4], R0 ;  /* 0x00000000ff007988 */ /* 0x0001e20008000804 */
[----:B------:R-:W-:Y:S05]  /*02c0*/  BRA `(.L_x_2) ;  /* 0x0000000000107947 */ /* 0x000fea0003800000 */
.L_x_1:
[----:B------:R-:W-:Y:S01]  /*02d0*/  IMAD.MOV.U32 R0, RZ, RZ, -0x1 ;  /* 0xffffffffff007424 */ /* 0x000fe200078e00ff */
[----:B------:R-:W-:-:S04]  /*02e0*/  MOV R2, 0x310 ;  /* 0x0000031000027802 */ /* 0x000fc80000000f00 */
[----:B------:R0:W-:Y:S03]  /*02f0*/  STS [UR4], R0 ;  /* 0x00000000ff007988 */ /* 0x0001e60008000804 */
[----:B0-----:R-:W-:Y:S05]  /*0300*/  CALL.REL.NOINC `($__internal_1_$__cuda_sm10x_tcgen05_guardrail_trap_phase_invalid_during_alloc) ;  /* 0x0000008000fc7944 */ /* 0x001fea0003c00000 */
.L_x_2:
[----:B------:R-:W-:Y:S05]  /*0310*/  WARPSYNC.ALL ;  /* 0x0000000000007948 */ /* 0x000fea0003800000 */
[----:B------:R-:W-:Y:S01]  /*0320*/  NOP ;  /* 0x0000000000007918 */ /* 0x000fe20000000000 */
.L_x_0:
[----:B------:R-:W1:Y:S01]  /*0330*/  S2R R235, SR_TID.X ;  /* 0x0000000000eb7919 */ /* 0x000e620000002100 */
[----:B------:R-:W2:Y:S01]  /*0340*/  LDC.64 R66, c[0x0][0x380] ;  /* 0x0000e000ff427b82 */ /* 0x000ea20000000a00 */
[----:B------:R-:W-:Y:S01]  /*0350*/  UMOV UR4, 0x400 ;  /* 0x0000040000047882 */ /* 0x000fe20000000000 */
[----:B------:R-:W3:Y:S06]  /*0360*/  LDCU.64 UR14, c[0x0][0x358] ;  /* 0x00006b00ff0e77ac */ /* 0x000eec0008000a00 */
[----:B------:R-:W4:Y:S01]  /*0370*/  S2UR UR6, SR_CgaCtaId ;  /* 0x00000000000679c3 */ /* 0x000f220000008800 */
[----:B-1----:R-:W-:Y:S01]  /*0380*/  SHF.R.U32.HI R65, RZ, 0x5, R235 ;  /* 0x00000005ff417819 */ /* 0x002fe200000116eb */
[----:B----4-:R-:W-:-:S06]  /*0390*/  ULEA UR12, UR6, UR4, 0x18 ;  /* 0x00000004060c7291 */ /* 0x010fcc000f8ec0ff */
[----:B------:R-:W-:Y:S01]  /*03a0*/  BAR.SYNC.DEFER_BLOCKING 0x0 ;  /* 0x0000000000007b1d */ /* 0x000fe20000010000 */
[----:B------:R-:W-:Y:S02]  /*03b0*/  LOP3.LUT R175, R235, 0x60, RZ, 0xc0, !PT ;  /* 0x00000060ebaf7812 */ /* 0x000fe400078ec0ff */
[----:B------:R-:W-:Y:S02]  /*03c0*/  SGXT.U32 R65, R65, 0x2 ;  /* 0x000000024141781a */ /* 0x000fe40000000000 */
[CC--:B--2---:R-:W-:Y:S01]  /*03d0*/  LEA R76, P0, R175.reuse, R66.reuse, 0x3 ;  /* 0x00000042af4c7211 */ /* 0x0c4fe200078018ff */
[----:B------:R-:W-:Y:S01]  /*03e0*/  IMAD.SHL.U32 R132, R175, 0x4, RZ ;  /* 0x00000004af847824 */ /* 0x000fe200078e00ff */
[C---:B------:R-:W-:Y:S02]  /*03f0*/  LOP3.LUT R173, R65.reuse, 0x4, RZ, 0xfc, !PT ;  /* 0x0000000441ad7812 */ /* 0x040fe400078efcff */
[C---:B------:R-:W-:Y:S02]  /*0400*/  LOP3.LUT R185, R65.reuse, 0x8, RZ, 0xfc, !PT ;  /* 0x0000000841b97812 */ /* 0x040fe400078efcff */
[----:B------:R-:W-:Y:S01]  /*0410*/  LOP3.LUT R183, R65, 0xc, RZ, 0xfc, !PT ;  /* 0x0000000c41b77812 */ /* 0x000fe200078efcff */
[----:B0-----:R-:W-:Y:S01]  /*0420*/  IMAD.SHL.U32 R0, R173, 0x80, RZ ;  /* 0x00000080ad007824 */ /* 0x001fe200078e00ff */
[----:B------:R-:W-:Y:S01]  /*0430*/  LOP3.LUT R181, R65, 0x10, RZ, 0xfc, !PT ;  /* 0x0000001041b57812 */ /* 0x000fe200078efcff */
[----:B------:R-:W-:Y:S01]  /*0440*/  IMAD.SHL.U32 R2, R185, 0x80, RZ ;  /* 0x00000080b9027824 */ /* 0x000fe200078e00ff */
[----:B------:R-:W-:Y:S01]  /*0450*/  LOP3.LUT R149, R65, 0x14, RZ, 0xfc, !PT ;  /* 0x0000001441957812 */ /* 0x000fe200078efcff */
[----:B------:R-:W-:Y:S01]  /*0460*/  IMAD.SHL.U32 R4, R183, 0x80, RZ ;  /* 0x00000080b7047824 */ /* 0x000fe200078e00ff */
[----:B------:R-:W-:Y:S01]  /*0470*/  LOP3.LUT R147, R65, 0x18, RZ, 0xfc, !PT ;  /* 0x0000001841937812 */ /* 0x000fe200078efcff */
[----:B------:R-:W-:Y:S01]  /*0480*/  IMAD.SHL.U32 R6, R181, 0x80, RZ ;  /* 0x00000080b5067824 */ /* 0x000fe200078e00ff */
[-C--:B------:R-:W-:Y:S01]  /*0490*/  LEA R80, P4, R173, R66.reuse, 0x8 ;  /* 0x00000042ad507211 */ /* 0x080fe200078840ff */
[----:B------:R-:W-:Y:S01]  /*04a0*/  IMAD.SHL.U32 R8, R149, 0x80, RZ ;  /* 0x0000008095087824 */ /* 0x000fe200078e00ff */
[----:B------:R-:W-:Y:S01]  /*04b0*/  LOP3.LUT R145, R65, 0x1c, RZ, 0xfc, !PT ;  /* 0x0000001c41917812 */ /* 0x000fe200078efcff */
[----:B------:R-:W-:Y:S01]  /*04c0*/  IMAD.SHL.U32 R10, R147, 0x80, RZ ;  /* 0x00000080930a7824 */ /* 0x000fe200078e00ff */
[C---:B------:R-:W-:Y:S01]  /*04d0*/  LOP3.LUT R141, R65.reuse, 0x20, RZ, 0xfc, !PT ;  /* 0x00000020418d7812 */ /* 0x040fe200078efcff */
[----:B------:R-:W0:Y:S01]  /*04e0*/  LDS R180, [UR12] ;  /* 0x0000000cffb47984 */ /* 0x000e220008000800 */
[----:B------:R-:W-:Y:S01]  /*04f0*/  LOP3.LUT R53, R65, 0x24, RZ, 0xfc, !PT ;  /* 0x0000002441357812 */ /* 0x000fe200078efcff */
[----:B------:R-:W-:Y:S01]  /*0500*/  IMAD.SHL.U32 R12, R145, 0x80, RZ ;  /* 0x00000080910c7824 */ /* 0x000fe200078e00ff */
[----:B------:R-:W-:Y:S01]  /*0510*/  LOP3.LUT R71, R65, 0x28, RZ, 0xfc, !PT ;  /* 0x0000002841477812 */ /* 0x000fe200078efcff */
[----:B------:R-:W-:Y:S01]  /*0520*/  IMAD.SHL.U32 R14, R141, 0x80, RZ ;  /* 0x000000808d0e7824 */ /* 0x000fe200078e00ff */
[----:B------:R-:W-:Y:S01]  /*0530*/  LOP3.LUT R69, R65, 0x2c, RZ, 0xfc, !PT ;  /* 0x0000002c41457812 */ /* 0x000fe200078efcff */
[----:B------:R-:W-:Y:S01]  /*0540*/  IMAD.SHL.U32 R16, R53, 0x80, RZ ;  /* 0x0000008035107824 */ /* 0x000fe200078e00ff */
[----:B------:R-:W-:Y:S01]  /*0550*/  LEA.HI.X R81, R0, R67, RZ, 0x1, P4 ;  /* 0x0000004300517211 */ /* 0x000fe200020f0cff */
[----:B------:R-:W-:Y:S01]  /*0560*/  IMAD.SHL.U32 R18, R71, 0x80, RZ ;  /* 0x0000008047127824 */ /* 0x000fe200078e00ff */
[-C--:B------:R-:W-:Y:S01]  /*0570*/  LEA R84, P5, R185, R66.reuse, 0x8 ;  /* 0x00000042b9547211 */ /* 0x080fe200078a40ff */
[----:B------:R-:W-:Y:S01]  /*0580*/  IMAD.SHL.U32 R20, R69, 0x80, RZ ;  /* 0x0000008045147824 */ /* 0x000fe200078e00ff */
[----:B------:R-:W-:-:S02]  /*0590*/  LEA R88, P6, R183, R66, 0x8 ;  /* 0x00000042b7587211 */ /* 0x000fc400078c40ff */
[-C--:B------:R-:W-:Y:S02]  /*05a0*/  LEA R92, P2, R181, R66.reuse, 0x8 ;  /* 0x00000042b55c7211 */ /* 0x080fe400078440ff */
[-C--:B------:R-:W-:Y:S02]  /*05b0*/  LEA R96, P3, R149, R66.reuse, 0x8 ;  /* 0x0000004295607211 */ /* 0x080fe400078640ff */
[----:B------:R-:W-:Y:S02]  /*05c0*/  LEA R72, P4, R147, R66, 0x8 ;  /* 0x0000004293487211 */ /* 0x000fe400078840ff */
[C---:B------:R-:W-:Y:S02]  /*05d0*/  LOP3.LUT R43, R65.reuse, 0x30, RZ, 0xfc, !PT ;  /* 0x00000030412b7812 */ /* 0x040fe400078efcff */
[C---:B------:R-:W-:Y:S02]  /*05e0*/  LOP3.LUT R59, R65.reuse, 0x34, RZ, 0xfc, !PT ;  /* 0x00000034413b7812 */ /* 0x040fe400078efcff */
[----:B------:R-:W-:Y:S01]  /*05f0*/  LOP3.LUT R37, R65, 0x38, RZ, 0xfc, !PT ;  /* 0x0000003841257812 */ /* 0x000fe200078efcff */
[----:B------:R-:W-:Y:S01]  /*0600*/  IMAD.SHL.U32 R22, R43, 0x80, RZ ;  /* 0x000000802b167824 */ /* 0x000fe200078e00ff */
[----:B------:R-:W-:Y:S01]  /*0610*/  LOP3.LUT R35, R65, 0x3c, RZ, 0xfc, !PT ;  /* 0x0000003c41237812 */ /* 0x000fe200078efcff */
[----:B------:R-:W-:Y:S01]  /*0620*/  IMAD.SHL.U32 R24, R59, 0x80, RZ ;  /* 0x000000803b187824 */ /* 0x000fe200078e00ff */
[----:B------:R-:W-:Y:S01]  /*0630*/  LOP3.LUT R27, R65, 0x40, RZ, 0xfc, !PT ;  /* 0x00000040411b7812 */ /* 0x000fe200078efcff */
[----:B------:R-:W-:Y:S01]  /*0640*/  IMAD.SHL.U32 R26, R37, 0x80, RZ ;  /* 0x00000080251a7824 */ /* 0x000fe200078e00ff */
[-C--:B------:R-:W-:Y:S01]  /*0650*/  LEA.HI.X R85, R2, R67.reuse, RZ, 0x1, P5 ;  /* 0x0000004302557211 */ /* 0x080fe200028f0cff */
[----:B------:R-:W-:Y:S01]  /*0660*/  IMAD.SHL.U32 R28, R35, 0x80, RZ ;  /* 0x00000080231c7824 */ /* 0x000fe200078e00ff */
[-C--:B------:R-:W-:Y:S01]  /*0670*/  LEA.HI.X R89, R4, R67.reuse, RZ, 0x1, P6 ;  /* 0x0000004304597211 */ /* 0x080fe200030f0cff */
[----:B------:R-:W-:Y:S01]  /*0680*/  IMAD.SHL.U32 R30, R27, 0x80, RZ ;  /* 0x000000801b1e7824 */ /* 0x000fe200078e00ff */
[----:B------:R-:W-:-:S02]  /*0690*/  LEA.HI.X R93, R6, R67, RZ, 0x1, P2 ;  /* 0x00000043065d7211 */ /* 0x000fc400010f0cff */
[-C--:B------:R-:W-:Y:S02]  /*06a0*/  LEA.HI.X R97, R8, R67.reuse, RZ, 0x1, P3 ;  /* 0x0000004308617211 */ /* 0x080fe400018f0cff */
[----:B------:R-:W-:Y:S02]  /*06b0*/  LEA.HI.X R73, R10, R67, RZ, 0x1, P4 ;  /* 0x000000430a497211 */ /* 0x000fe400020f0cff */
[-C--:B------:R-:W-:Y:S02]  /*06c0*/  LEA R74, P5, R145, R66.reuse, 0x8 ;  /* 0x00000042914a7211 */ /* 0x080fe400078a40ff */
[-C--:B------:R-:W-:Y:S02]  /*06d0*/  LEA R78, P6, R141, R66.reuse, 0x8 ;  /* 0x000000428d4e7211 */ /* 0x080fe400078c40ff */
[-C--:B------:R-:W-:Y:S02]  /*06e0*/  LEA R82, P2, R53, R66.reuse, 0x8 ;  /* 0x0000004235527211 */ /* 0x080fe400078440ff */
[----:B------:R-:W-:-:S02]  /*06f0*/  LEA R86, P3, R71, R66, 0x8 ;  /* 0x0000004247567211 */ /* 0x000fc400078640ff */
        /* <DEDUP_REMOVED lines=55> */
[----:B------:R-:W-:Y:S01]  /*0a70*/  LEA.HI.X R21, R40, R67, RZ, 0x1, P4 ;  /* 0x0000004328157211 */ /* 0x000fe200020f0cff */
[----:B------:R-:W-:Y:S01]  /*0a80*/  BAR.SYNC.DEFER_BLOCKING 0x0 ;  /* 0x0000000000007b1d */ /* 0x000fe20000010000 */
[-C--:B------:R-:W-:Y:S02]  /*0a90*/  LEA R22, P5, R55, R66.reuse, 0x8 ;  /* 0x0000004237167211 */ /* 0x080fe400078a40ff */
[-C--:B------:R-:W-:Y:S02]  /*0aa0*/  LEA R18, P6, R31, R66.reuse, 0x8 ;  /* 0x000000421f127211 */ /* 0x080fe400078c40ff */
[-C--:B------:R-:W-:Y:S02]  /*0ab0*/  LEA R16, P2, R61, R66.reuse, 0x8 ;  /* 0x000000423d107211 */ /* 0x080fe400078440ff */
[----:B------:R-:W-:-:S02]  /*0ac0*/  LEA R14, P3, R41, R66, 0x8 ;  /* 0x00000042290e7211 */ /* 0x000fc400078640ff */
[----:B------:R-:W-:Y:S02]  /*0ad0*/  LEA R12, P4, R47, R66, 0x8 ;  /* 0x000000422f0c7211 */ /* 0x000fe400078840ff */
[-C--:B------:R-:W-:Y:S02]  /*0ae0*/  LEA.HI.X R23, R42, R67.reuse, RZ, 0x1, P5 ;  /* 0x000000432a177211 */ /* 0x080fe400028f0cff */
[-C--:B------:R-:W-:Y:S02]  /*0af0*/  LEA.HI.X R19, R44, R67.reuse, RZ, 0x1, P6 ;  /* 0x000000432c137211 */ /* 0x080fe400030f0cff */
[-C--:B------:R-:W-:Y:S02]  /*0b00*/  LEA.HI.X R17, R46, R67.reuse, RZ, 0x1, P2 ;  /* 0x000000432e117211 */ /* 0x080fe400010f0cff */
[-C--:B------:R-:W-:Y:S02]  /*0b10*/  LEA.HI.X R15, R48, R67.reuse, RZ, 0x1, P3 ;  /* 0x00000043300f7211 */ /* 0x080fe400018f0cff */
[----:B------:R-:W-:-:S02]  /*0b20*/  LEA.HI.X R13, R50, R67, RZ, 0x1, P4 ;  /* 0x00000043320d7211 */ /* 0x000fc400020f0cff */
[-C--:B------:R-:W-:Y:S02]  /*0b30*/  LEA R10, P5, R29, R66.reuse, 0x8 ;  /* 0x000000421d0a7211 */ /* 0x080fe400078a40ff */
[-C--:B------:R-:W-:Y:S02]  /*0b40*/  LEA R8, P6, R49, R66.reuse, 0x8 ;  /* 0x0000004231087211 */ /* 0x080fe400078c40ff */
[-C--:B------:R-:W-:Y:S02]  /*0b50*/  LEA R6, P2, R51, R66.reuse, 0x8 ;  /* 0x0000004233067211 */ /* 0x080fe400078440ff */
[-C--:B------:R-:W-:Y:S02]  /*0b60*/  LEA R4, P3, R33, R66.reuse, 0x8 ;  /* 0x0000004221047211 */ /* 0x080fe400078640ff */
[----:B------:R-:W-:Y:S02]  /*0b70*/  LEA R2, P4, R65, R66, 0x8 ;  /* 0x0000004241027211 */ /* 0x000fe400078840ff */
[----:B------:R-:W-:-:S02]  /*0b80*/  LEA.HI.X R11, R52, R67, RZ, 0x1, P5 ;  /* 0x00000043340b7211 */ /* 0x000fc400028f0cff */
[-C--:B------:R-:W-:Y:S02]  /*0b90*/  LEA.HI.X R9, R54, R67.reuse, RZ, 0x1, P6 ;  /* 0x0000004336097211 */ /* 0x080fe400030f0cff */
[-C--:B------:R-:W-:Y:S02]  /*0ba0*/  LEA.HI.X R7, R56, R67.reuse, RZ, 0x1, P2 ;  /* 0x0000004338077211 */ /* 0x080fe400010f0cff */
[-C--:B------:R-:W-:Y:S02]  /*0bb0*/  LEA.HI.X R5, R58, R67.reuse, RZ, 0x1, P3 ;  /* 0x000000433a057211 */ /* 0x080fe400018f0cff */
[-C--:B------:R-:W-:Y:S02]  /*0bc0*/  LEA.HI.X R3, R60, R67.reuse, RZ, 0x1, P4 ;  /* 0x000000433c037211 */ /* 0x080fe400020f0cff */
[----:B------:R-:W-:Y:S02]  /*0bd0*/  LEA.HI.X R77, R132, R67, RZ, 0x1, P0 ;  /* 0x00000043844d7211 */ /* 0x000fe400000f0cff */
[----:B------:R-:W-:-:S05]  /*0be0*/  LOP3.LUT R67, R235, 0x1f, RZ, 0xc0, !PT ;  /* 0x0000001feb437812 */ /* 0x000fca00078ec0ff */
[----:B------:R-:W-:Y:S01]  /*0bf0*/  IMAD.WIDE.U32 R76, R67, 0x2, R76 ;  /* 0x00000002434c7825 */ /* 0x000fe200078e004c */
[----:B0--3--:R-:W-:Y:S06]  /*0c00*/  @P1 BRA `(.L_x_5) ;  /* 0x0000000000181947 */ /* 0x009fec0003800000 */
[----:B------:R-:W-:Y:S01]  /*0c10*/  ELECT P0, URZ, PT ;  /* 0x0000000000ff782f */ /* 0x000fe20003800000 */
[----:B------:R-:W-:Y:S01]  /*0c20*/  IMAD.MOV.U32 R0, RZ, RZ, 0x1 ;  /* 0x00000001ff007424 */ /* 0x000fe200078e00ff */
[----:B------:R-:W-:Y:S01]  /*0c30*/  UMOV UR4, 0x40 ;  /* 0x0000004000047882 */ /* 0x000fe20000000000 */
[----:B------:R-:W-:Y:S01]  /*0c40*/  UVIRTCOUNT.DEALLOC.SMPOOL 0x80 ;  /* 0x000000800000784c */ /* 0x000fe20000000000 */
[----:B------:R-:W-:-:S09]  /*0c50*/  ULEA UR4, UR6, UR4, 0x18 ;  /* 0x0000000406047291 */ /* 0x000fd2000f8ec0ff */
[----:B------:R0:W-:Y:S03]  /*0c60*/  @P0 STS.U8 [UR4], R0 ;  /* 0x00000000ff000988 */ /* 0x0001e60008000004 */
.L_x_5:
[C---:B------:R-:W-:Y:S01]  /*0c70*/  IMAD.WIDE.U32 R80, R67.reuse, 0x2, R80 ;  /* 0x0000000243507825 */ /* 0x040fe200078e0050 */
[----:B0-----:R-:W2:Y:S03]  /*0c80*/  LDG.E.U16 R0, desc[UR14][R76.64] ;  /* 0x0000000e4c007981 */ /* 0x001ea6000c1e1500 */
[C---:B------:R-:W-:Y:S01]  /*0c90*/  IMAD.WIDE.U32 R84, R67.reuse, 0x2, R84 ;  /* 0x0000000243547825 */ /* 0x040fe200078e0054 */
[----:B------:R-:W3:Y:S03]  /*0ca0*/  LDG.E.U16 R28, desc[UR14][R76.64+0x40] ;  /* 0x0000400e4c1c7981 */ /* 0x000ee6000c1e1500 */
[C---:B------:R-:W-:Y:S01]  /*0cb0*/  IMAD.WIDE.U32 R110, R67.reuse, 0x2, R72 ;  /* 0x00000002436e7825 */ /* 0x040fe200078e0048 */
[----:B------:R-:W4:Y:S03]  /*0cc0*/  LDG.E.U16 R30, desc[UR14][R76.64+0x80] ;  /* 0x0000800e4c1e7981 */ /* 0x000f26000c1e1500 */
[C---:B------:R-:W-:Y:S01]  /*0cd0*/  IMAD.WIDE.U32 R112, R67.reuse, 0x2, R74 ;  /* 0x0000000243707825 */ /* 0x040fe200078e004a */
[----:B------:R-:W5:Y:S03]  /*0ce0*/  LDG.E.U16 R32, desc[UR14][R76.64+0xc0] ;  /* 0x0000c00e4c207981 */ /* 0x000f66000c1e1500 */
[C---:B------:R-:W-:Y:S01]  /*0cf0*/  IMAD.WIDE.U32 R114, R67.reuse, 0x2, R78 ;  /* 0x0000000243727825 */ /* 0x040fe200078e004e */
[----:B------:R-:W2:Y:S03]  /*0d00*/  LDG.E.U16 R34, desc[UR14][R80.64] ;  /* 0x0000000e50227981 */ /* 0x000ea6000c1e1500 */
[C---:B------:R-:W-:Y:S01]  /*0d10*/  IMAD.WIDE.U32 R116, R67.reuse, 0x2, R82 ;  /* 0x0000000243747825 */ /* 0x040fe200078e0052 */
[----:B------:R-:W2:Y:S03]  /*0d20*/  LDG.E.U16 R36, desc[UR14][R80.64+0x40] ;  /* 0x0000400e50247981 */ /* 0x000ea6000c1e1500 */
[C---:B------:R-:W-:Y:S01]  /*0d30*/  IMAD.WIDE.U32 R88, R67.reuse, 0x2, R88 ;  /* 0x0000000243587825 */ /* 0x040fe200078e0058 */
[----:B------:R-:W2:Y:S03]  /*0d40*/  LDG.E.U16 R38, desc[UR14][R80.64+0x80] ;  /* 0x0000800e50267981 */ /* 0x000ea6000c1e1500 */
[C---:B------:R-:W-:Y:S01]  /*0d50*/  IMAD.WIDE.U32 R92, R67.reuse, 0x2, R92 ;  /* 0x00000002435c7825 */ /* 0x040fe200078e005c */
[----:B------:R-:W2:Y:S03]  /*0d60*/  LDG.E.U16 R40, desc[UR14][R80.64+0xc0] ;  /* 0x0000c00e50287981 */ /* 0x000ea6000c1e1500 */
[C---:B------:R-:W-:Y:S01]  /*0d70*/  IMAD.WIDE.U32 R96, R67.reuse, 0x2, R96 ;  /* 0x0000000243607825 */ /* 0x040fe200078e0060 */
[----:B------:R-:W2:Y:S04]  /*0d80*/  LDG.E.U16 R42, desc[UR14][R84.64] ;  /* 0x0000000e542a7981 */ /* 0x000ea8000c1e1500 */
[----:B------:R-:W2:Y:S01]  /*0d90*/  LDG.E.U16 R46, desc[UR14][R84.64+0x40] ;  /* 0x0000400e542e7981 */ /* 0x000ea2000c1e1500 */
[----:B------:R-:W-:-:S03]  /*0da0*/  IMAD.WIDE.U32 R102, R67, 0x2, R102 ;  /* 0x0000000243667825 */ /* 0x000fc600078e0066 */
[----:B------:R-:W2:Y:S01]  /*0db0*/  LDG.E.U16 R48, desc[UR14][R84.64+0x80] ;  /* 0x0000800e54307981 */ /* 0x000ea2000c1e1500 */
[----:B------:R-:W-:-:S03]  /*0dc0*/  IMAD.WIDE.U32 R100, R67, 0x2, R100 ;  /* 0x0000000243647825 */ /* 0x000fc600078e0064 */
[----:B------:R-:W2:Y:S01]  /*0dd0*/  LDG.E.U16 R50, desc[UR14][R84.64+0xc0] ;  /* 0x0000c00e54327981 */ /* 0x000ea2000c1e1500 */
[----:B------:R-:W-:-:S03]  /*0de0*/  IMAD.WIDE.U32 R24, R67, 0x2, R24 ;  /* 0x0000000243187825 */ /* 0x000fc600078e0018 */
[----:B------:R-:W2:Y:S04]  /*0df0*/  LDG.E.U16 R74, desc[UR14][R110.64] ;  /* 0x0000000e6e4a7981 */ /* 0x000ea8000c1e1500 */
[----:B------:R-:W2:Y:S04]  /*0e00*/  LDG.E.U16 R75, desc[UR14][R110.64+0x40] ;  /* 0x0000400e6e4b7981 */ /* 0x000ea8000c1e1500 */
[----:B------:R-:W2:Y:S04]  /*0e10*/  LDG.E.U16 R76, desc[UR14][R110.64+0x80] ;  /* 0x0000800e6e4c7981 */ /* 0x000ea8000c1e1500 */
[----:B------:R0:W2:Y:S04]  /*0e20*/  LDG.E.U16 R77, desc[UR14][R110.64+0xc0] ;  /* 0x0000c00e6e4d7981 */ /* 0x0000a8000c1e1500 */
[----:B------:R-:W2:Y:S04]  /*0e30*/  LDG.E.U16 R60, desc[UR14][R112.64] ;  /* 0x0000000e703c7981 */ /* 0x000ea8000c1e1500 */
[----:B------:R-:W2:Y:S01]  /*0e40*/  LDG.E.U16 R79, desc[UR14][R112.64+0x40] ;  /* 0x0000400e704f7981 */ /* 0x000ea2000c1e1500 */
[----:B0-----:R-:W-:-:S03]  /*0e50*/  IMAD.WIDE.U32 R110, R67, 0x2, R86 ;  /* 0x00000002436e7825 */ /* 0x001fc600078e0056 */
[----:B------:R-:W2:Y:S04]  /*0e60*/  LDG.E.U16 R80, desc[UR14][R112.64+0x80] ;  /* 0x0000800e70507981 */ /* 0x000ea8000c1e1500 */
[----:B------:R0:W2:Y:S04]  /*0e70*/  LDG.E.U16 R81, desc[UR14][R112.64+0xc0] ;  /* 0x0000c00e70517981 */ /* 0x0000a8000c1e1500 */
[----:B------:R-:W2:Y:S04]  /*0e80*/  LDG.E.U16 R82, desc[UR14][R114.64] ;  /* 0x0000000e72527981 */ /* 0x000ea8000c1e1500 */
[----:B------:R-:W2:Y:S01]  /*0e90*/  LDG.E.U16 R83, desc[UR14][R114.64+0x40] ;  /* 0x0000400e72537981 */ /* 0x000ea2000c1e1500 */
[----:B0-----:R-:W-:-:S03]  /*0ea0*/  IMAD.WIDE.U32 R112, R67, 0x2, R90 ;  /* 0x0000000243707825 */ /* 0x001fc600078e005a */
[----:B------:R-:W2:Y:S04]  /*0eb0*/  LDG.E.U16 R84, desc[UR14][R114.64+0x80] ;  /* 0x0000800e72547981 */ /* 0x000ea8000c1e1500 */
[----:B------:R0:W2:Y:S01]  /*0ec0*/  LDG.E.U16 R58, desc[UR14][R114.64+0xc0] ;  /* 0x0000c00e723a7981 */ /* 0x0000a2000c1e1500 */
[----:B------:R-:W-:-:S03]  /*0ed0*/  IMAD.WIDE.U32 R18, R67, 0x2, R18 ;  /* 0x0000000243127825 */ /* 0x000fc600078e0012 */
[----:B------:R-:W2:Y:S01]  /*0ee0*/  LDG.E.U16 R52, desc[UR14][R88.64] ;  /* 0x0000000e58347981 */ /* 0x000ea2000c1e1500 */
[----:B------:R-:W-:-:S03]  /*0ef0*/  IMAD.WIDE.U32 R12, R67, 0x2, R12 ;  /* 0x00000002430c7825 */ /* 0x000fc600078e000c */
[----:B------:R-:W2:Y:S01]  /*0f00*/  LDG.E.U16 R54, desc[UR14][R88.64+0x40] ;  /* 0x0000400e58367981 */ /* 0x000ea2000c1e1500 */
[----:B0-----:R-:W-:-:S03]  /*0f10*/  IMAD.WIDE.U32 R114, R67, 0x2, R94 ;  /* 0x0000000243727825 */ /* 0x001fc600078e005e */
[----:B------:R-:W2:Y:S04]  /*0f20*/  LDG.E.U16 R56, desc[UR14][R88.64+0x80] ;  /* 0x0000800e58387981 */ /* 0x000ea8000c1e1500 */
        /* <DEDUP_REMOVED lines=44> */
[----:B------:R0:W2:Y:S02]  /*11f0*/  LDG.E.U16 R18, desc[UR14][R12.64+0x80] ;  /* 0x0000800e0c127981 */ /* 0x0000a4000c1e1500 */
[----:B0-----:R-:W-:-:S02]  /*1200*/  IMAD.WIDE.U32 R12, R67, 0x2, R4 ;  /* 0x00000002430c7825 */ /* 0x001fc400078e0004 */
[----:B------:R-:W0:Y:S02]  /*1210*/  LDC.64 R4, c[0x0][0x388] ;  /* 0x0000e200ff047b82 */ /* 0x000e240000000a00 */
        /* <DEDUP_REMOVED lines=23> */
[----:B------:R-:W2:Y:S01]  /*1390*/  LDG.E.U16 R104, desc[UR14][R138.64+0x80] ;  /* 0x0000800e8a687981 */ /* 0x000ea2000c1e1500 */
[----:B------:R-:W-:-:S03]  /*13a0*/  IMAD.WIDE.U32 R8, R67, 0x2, R8 ;  /* 0x0000000243087825 */ /* 0x000fc600078e0008 */
[----:B------:R-:W2:Y:S04]  /*13b0*/  LDG.E.U16 R140, desc[UR14][R22.64] ;  /* 0x0000000e168c7981 */ /* 0x000ea8000c1e1500 */
[----:B------:R-:W2:Y:S04]  /*13c0*/  LDG.E.U16 R142, desc[UR14][R22.64+0xc0] ;  /* 0x0000c00e168e7981 */ /* 0x000ea8000c1e1500 */
[----:B------:R-:W2:Y:S04]  /*13d0*/  LDG.E.U16 R139, desc[UR14][R22.64+0x40] ;  /* 0x0000400e168b7981 */ /* 0x000ea8000c1e1500 */
[----:B------:R-:W2:Y:S04]  /*13e0*/  LDG.E.U16 R138, desc[UR14][R22.64+0x80] ;  /* 0x0000800e168a7981 */ /* 0x000ea8000c1e1500 */
[----:B------:R-:W2:Y:S04]  /*13f0*/  LDG.E.U16 R162, desc[UR14][R6.64] ;  /* 0x0000000e06a27981 */ /* 0x000ea8000c1e1500 */
[----:B------:R-:W2:Y:S04]  /*1400*/  LDG.E.U16 R161, desc[UR14][R6.64+0x40] ;  /* 0x0000400e06a17981 */ /* 0x000ea8000c1e1500 */
[----:B------:R-:W2:Y:S04]  /*1410*/  LDG.E.U16 R160, desc[UR14][R6.64+0x80] ;  /* 0x0000800e06a07981 */ /* 0x000ea8000c1e1500 */
[----:B------:R1:W2:Y:S04]  /*1420*/  LDG.E.U16 R163, desc[UR14][R6.64+0xc0] ;  /* 0x0000c00e06a37981 */ /* 0x0002a8000c1e1500 */
[----:B------:R-:W2:Y:S04]  /*1430*/  LDG.E.U16 R150, desc[UR14][R14.64] ;  /* 0x0000000e0e967981 */ /* 0x000ea8000c1e1500 */
[----:B------:R-:W2:Y:S01]  /*1440*/  LDG.E.U16 R23, desc[UR14][R14.64+0x40] ;  /* 0x0000400e0e177981 */ /* 0x000ea2000c1e1500 */
[----:B-1----:R-:W-:-:S03]  /*1450*/  IMAD.SHL.U32 R6, R175, 0x8, RZ ;  /* 0x00000008af067824 */ /* 0x002fc600078e00ff */
[----:B------:R-:W2:Y:S04]  /*1460*/  LDG.E.U16 R22, desc[UR14][R14.64+0x80] ;  /* 0x0000800e0e167981 */ /* 0x000ea8000c1e1500 */
[----:B------:R0:W2:Y:S04]  /*1470*/  LDG.E.U16 R151, desc[UR14][R14.64+0xc0] ;  /* 0x0000c00e0e977981 */ /* 0x0000a8000c1e1500 */
[----:B------:R-:W2:Y:S04]  /*1480*/  LDG.E.U16 R130, desc[UR14][R108.64] ;  /* 0x0000000e6c827981 */ /* 0x000ea8000c1e1500 */
[----:B------:R-:W2:Y:S01]  /*1490*/  LDG.E.U16 R129, desc[UR14][R108.64+0x40] ;  /* 0x0000400e6c817981 */ /* 0x000ea2000c1e1500 */
[----:B0-----:R-:W-:-:S03]  /*14a0*/  LEA R14, P0, R175, R4, 0x4 ;  /* 0x00000004af0e7211 */ /* 0x001fc600078020ff */
[----:B------:R-:W2:Y:S04]  /*14b0*/  LDG.E.U16 R128, desc[UR14][R108.64+0x80] ;  /* 0x0000800e6c807981 */ /* 0x000ea8000c1e1500 */
[----:B------:R-:W2:Y:S01]  /*14c0*/  LDG.E.U16 R127, desc[UR14][R108.64+0xc0] ;  /* 0x0000c00e6c7f7981 */ /* 0x000ea2000c1e1500 */
[----:B------:R-:W-:-:S03]  /*14d0*/  LEA.HI.X R15, R6, R5, RZ, 0x1, P0 ;  /* 0x00000005060f7211 */ /* 0x000fc600000f0cff */
[----:B------:R-:W2:Y:S01]  /*14e0*/  LDG.E.U16 R110, desc[UR14][R134.64] ;  /* 0x0000000e866e7981 */ /* 0x000ea2000c1e1500 */
[----:B------:R-:W-:-:S03]  /*14f0*/  IMAD.SHL.U32 R6, R173, 0x100, RZ ;  /* 0x00000100ad067824 */ /* 0x000fc600078e00ff */
[----:B------:R-:W2:Y:S04]  /*1500*/  LDG.E.U16 R107, desc[UR14][R134.64+0xc0] ;  /* 0x0000c00e866b7981 */ /* 0x000ea8000c1e1500 */
        /* <DEDUP_REMOVED lines=17> */
[----:B0-----:R-:W-:-:S03]  /*1620*/  LEA R10, P0, R173, R4, 0x9 ;  /* 0x00000004ad0a7211 */ /* 0x001fc600078048ff */
[----:B------:R0:W2:Y:S04]  /*1630*/  LDG.E.U16 R170, desc[UR14][R12.64+0xc0] ;  /* 0x0000c00e0caa7981 */ /* 0x0000a8000c1e1500 */
[----:B------:R-:W2:Y:S04]  /*1640*/  LDG.E.U16 R158, desc[UR14][R8.64] ;  /* 0x0000000e089e7981 */ /* 0x000ea8000c1e1500 */
[----:B------:R-:W2:Y:S01]  /*1650*/  LDG.E.U16 R157, desc[UR14][R8.64+0x40] ;  /* 0x0000400e089d7981 */ /* 0x000ea2000c1e1500 */
[----:B0-----:R-:W-:-:S03]  /*1660*/  IMAD.SHL.U32 R12, R185, 0x100, RZ ;  /* 0x00000100b90c7824 */ /* 0x001fc600078e00ff */
[----:B------:R-:W2:Y:S04]  /*1670*/  LDG.E.U16 R156, desc[UR14][R8.64+0x80] ;  /* 0x0000800e089c7981 */ /* 0x000ea8000c1e1500 */
[----:B------:R0:W2:Y:S01]  /*1680*/  LDG.E.U16 R159, desc[UR14][R8.64+0xc0] ;  /* 0x0000c00e089f7981 */ /* 0x0000a2000c1e1500 */
[----:B------:R-:W-:Y:S01]  /*1690*/  LEA.HI.X R11, R6, R5, RZ, 0x1, P0 ;  /* 0x00000005060b7211 */ /* 0x000fe200000f0cff */
[----:B------:R-:W-:Y:S02]  /*16a0*/  IMAD.SHL.U32 R182, R183, 0x100, RZ ;  /* 0x00000100b7b67824 */ /* 0x000fe400078e00ff */
[----:B------:R-:W2:Y:S01]  /*16b0*/  LDG.E.U16 R169, desc[UR14][R2.64] ;  /* 0x0000000e02a97981 */ /* 0x000ea2000c1e1500 */
[----:B------:R-:W-:-:S03]  /*16c0*/  IMAD.SHL.U32 R188, R181, 0x100, RZ ;  /* 0x00000100b5bc7824 */ /* 0x000fc600078e00ff */
[----:B------:R-:W2:Y:S01]  /*16d0*/  LDG.E.U16 R168, desc[UR14][R2.64+0x40] ;  /* 0x0000400e02a87981 */ /* 0x000ea2000c1e1500 */
[----:B0-----:R-:W-:-:S03]  /*16e0*/  LEA R8, P2, R185, R4, 0x9 ;  /* 0x00000004b9087211 */ /* 0x001fc600078448ff */
[----:B------:R-:W2:Y:S01]  /*16f0*/  LDG.E.U16 R167, desc[UR14][R2.64+0x80] ;  /* 0x0000800e02a77981 */ /* 0x000ea2000c1e1500 */
[----:B------:R-:W-:-:S03]  /*1700*/  LEA.HI.X R9, R12, R5, RZ, 0x1, P2 ;  /* 0x000000050c097211 */ /* 0x000fc600010f0cff */
[----:B------:R0:W2:Y:S01]  /*1710*/  LDG.E.U16 R171, desc[UR14][R2.64+0xc0] ;  /* 0x0000c00e02ab7981 */ /* 0x0000a2000c1e1500 */
[----:B------:R-:W-:Y:S01]  /*1720*/  LEA R6, P2, R181, R4, 0x9 ;  /* 0x00000004b5067211 */ /* 0x000fe200078448ff */
[----:B------:R-:W-:-:S03]  /*1730*/  IMAD.WIDE.U32 R14, R67, 0x2, R14 ;  /* 0x00000002430e7825 */ /* 0x000fc600078e000e */
[-C--:B------:R-:W-:Y:S01]  /*1740*/  LEA.HI.X R7, R188, R5.reuse, RZ, 0x1, P2 ;  /* 0x00000005bc077211 */ /* 0x080fe200010f0cff */
[----:B------:R-:W-:Y:S01]  /*1750*/  IMAD.WIDE.U32 R10, R67, 0x2, R10 ;  /* 0x00000002430a7825 */ /* 0x000fe200078e000a */
[----:B------:R-:W2:Y:S01]  /*1760*/  LDG.E.U16 R178, desc[UR14][R14.64] ;  /* 0x0000000e0eb27981 */ /* 0x000ea2000c1e1500 */
[----:B0-----:R-:W-:Y:S02]  /*1770*/  LEA R2, P0, R183, R4, 0x9 ;  /* 0x00000004b7027211 */ /* 0x001fe400078048ff */
[----:B------:R-:W-:Y:S01]  /*1780*/  IMAD.WIDE.U32 R8, R67, 0x2, R8 ;  /* 0x0000000243087825 */ /* 0x000fe200078e0008 */
[----:B------:R-:W3:Y:S01]  /*1790*/  LDG.E.U16 R177, desc[UR14][R14.64+0x40] ;  /* 0x0000400e0eb17981 */ /* 0x000ee2000c1e1500 */
[----:B------:R-:W-:-:S03]  /*17a0*/  LEA.HI.X R3, R182, R5, RZ, 0x1, P0 ;  /* 0x00000005b6037211 */ /* 0x000fc600000f0cff */
[----:B------:R-:W3:Y:S01]  /*17b0*/  LDG.E.U16 R176, desc[UR14][R14.64+0x80] ;  /* 0x0000800e0eb07981 */ /* 0x000ee2000c1e1500 */
[----:B------:R-:W-:-:S03]  /*17c0*/  IMAD.WIDE.U32 R12, R67, 0x2, R6 ;  /* 0x00000002430c7825 */ /* 0x000fc600078e0006 */
[----:B------:R-:W3:Y:S01]  /*17d0*/  LDG.E.U16 R175, desc[UR14][R14.64+0xc0] ;  /* 0x0000c00e0eaf7981 */ /* 0x000ee2000c1e1500 */
[----:B------:R-:W-:-:S03]  /*17e0*/  IMAD.WIDE.U32 R2, R67, 0x2, R2 ;  /* 0x0000000243027825 */ /* 0x000fc600078e0002 */
[----:B------:R-:W3:Y:S01]  /*17f0*/  LDG.E.U16 R174, desc[UR14][R14.64+0x100] ;  /* 0x0001000e0eae7981 */ /* 0x000ee2000c1e1500 */
[----:B------:R-:W-:-:S03]  /*1800*/  IMAD.SHL.U32 R210, R147, 0x100, RZ ;  /* 0x0000010093d27824 */ /* 0x000fc600078e00ff */
[----:B------:R-:W3:Y:S01]  /*1810*/  LDG.E.U16 R173, desc[UR14][R14.64+0x140] ;  /* 0x0001400e0ead7981 */ /* 0x000ee2000c1e1500 */
[----:B------:R-:W-:-:S03]  /*1820*/  LEA R6, P2, R147, R4, 0x9 ;  /* 0x0000000493067211 */ /* 0x000fc600078448ff */
[----:B------:R-:W4:Y:S04]  /*1830*/  LDG.E.U16 R172, desc[UR14][R14.64+0x180] ;  /* 0x0001800e0eac7981 */ /* 0x000f28000c1e1500 */
        /* <DEDUP_REMOVED lines=8> */
[----:B------:R0:W4:Y:S04]  /*18c0*/  LDG.E.U16 R186, desc[UR14][R10.64+0x1c0] ;  /* 0x0001c00e0aba7981 */ /* 0x000128000c1e1500 */
[----:B------:R-:W4:Y:S04]  /*18d0*/  LDG.E.U16 R193, desc[UR14][R8.64] ;  /* 0x0000000e08c17981 */ /* 0x000f28000c1e1500 */
[----:B------:R-:W4:Y:S01]  /*18e0*/  LDG.E.U16 R192, desc[UR14][R8.64+0x40] ;  /* 0x0000400e08c07981 */ /* 0x000f22000c1e1500 */
[----:B0-----:R-:W-:-:S03]  /*18f0*/  IMAD.SHL.U32 R10, R149, 0x100, RZ ;  /* 0x00000100950a7824 */ /* 0x001fc600078e00ff */
[----:B------:R-:W4:Y:S04]  /*1900*/  LDG.E.U16 R191, desc[UR14][R8.64+0x80] ;  /* 0x0000800e08bf7981 */ /* 0x000f28000c1e1500 */
[----:B------:R-:W4:Y:S04]  /*1910*/  LDG.E.U16 R190, desc[UR14][R8.64+0xc0] ;  /* 0x0000c00e08be7981 */ /* 0x000f28000c1e1500 */
[----:B------:R-:W4:Y:S04]  /*1920*/  LDG.E.U16 R189, desc[UR14][R8.64+0x100] ;  /* 0x0001000e08bd7981 */ /* 0x000f28000c1e1500 */
[----:B------:R-:W4:Y:S04]  /*1930*/  LDG.E.U16 R188, desc[UR14][R8.64+0x140] ;  /* 0x0001400e08bc7981 */ /* 0x000f28000c1e1500 */
[----:B------:R-:W4:Y:S04]  /*1940*/  LDG.E.U16 R187, desc[UR14][R8.64+0x180] ;  /* 0x0001800e08bb7981 */ /* 0x000f28000c1e1500 */
[----:B------:R0:W4:Y:S01]  /*1950*/  LDG.E.U16 R194, desc[UR14][R8.64+0x1c0] ;  /* 0x0001c00e08c27981 */ /* 0x000122000c1e1500 */
[----:B------:R-:W-:Y:S01]  /*1960*/  IMAD.SHL.U32 R212, R145, 0x100, RZ ;  /* 0x0000010091d47824 */ /* 0x000fe200078e00ff */
[----:B------:R-:W-:Y:S01]  /*1970*/  LEA.HI.X R7, R210, R5, RZ, 0x1, P2 ;  /* 0x00000005d2077211 */ /* 0x000fe200010f0cff */
[----:B------:R-:W-:Y:S01]  /*1980*/  IMAD.SHL.U32 R214, R141, 0x100, RZ ;  /* 0x000001008dd67824 */ /* 0x000fe200078e00ff */
[----:B------:R-:W4:Y:S04]  /*1990*/  LDG.E.U16 R201, desc[UR14][R2.64] ;  /* 0x0000000e02c97981 */ /* 0x000f28000c1e1500 */
[----:B------:R-:W4:Y:S01]  /*19a0*/  LDG.E.U16 R200, desc[UR14][R2.64+0x40] ;  /* 0x0000400e02c87981 */ /* 0x000f22000c1e1500 */
[----:B0-----:R-:W-:-:S03]  /*19b0*/  LEA R8, P0, R149, R4, 0x9 ;  /* 0x0000000495087211 */ /* 0x001fc600078048ff */
[----:B------:R-:W4:Y:S01]  /*19c0*/  LDG.E.U16 R199, desc[UR14][R2.64+0x80] ;  /* 0x0000800e02c77981 */ /* 0x000f22000c1e1500 */
[----:B------:R-:W-:-:S03]  /*19d0*/  LEA.HI.X R9, R10, R5, RZ, 0x1, P0 ;  /* 0x000000050a097211 */ /* 0x000fc600000f0cff */
[----:B------:R-:W4:Y:S01]  /*19e0*/  LDG.E.U16 R198, desc[UR14][R2.64+0xc0] ;  /* 0x0000c00e02c67981 */ /* 0x000f22000c1e1500 */
[----:B------:R-:W-:-:S03]  /*19f0*/  LEA R10, P2, R141, R4, 0x9 ;  /* 0x000000048d0a7211 */ /* 0x000fc600078448ff */
[----:B------:R-:W4:Y:S04]  /*1a00*/  LDG.E.U16 R197, desc[UR14][R2.64+0x100] ;  /* 0x0001000e02c57981 */ /* 0x000f28000c1e1500 */
[----:B------:R-:W4:Y:S04]  /*1a10*/  LDG.E.U16 R196, desc[UR14][R2.64+0x140] ;  /* 0x0001400e02c47981 */ /* 0x000f28000c1e1500 */
[----:B------:R-:W4:Y:S04]  /*1a20*/  LDG.E.U16 R195, desc[UR14][R2.64+0x180] ;  /* 0x0001800e02c37981 */ /* 0x000f28000c1e1500 */
[----:B------:R0:W4:Y:S01]  /*1a30*/  LDG.E.U16 R202, desc[UR14][R2.64+0x1c0] ;  /* 0x0001c00e02ca7981 */ /* 0x000122000c1e1500 */
[----:B------:R-:W-:Y:S01]  /*1a40*/  LEA.HI.X R11, R214, R5, RZ, 0x1, P2 ;  /* 0x00000005d60b7211 */ /* 0x000fe200010f0cff */
[----:B------:R-:W-:-:S02]  /*1a50*/  IMAD.WIDE.U32 R8, R67, 0x2, R8 ;  /* 0x0000000243087825 */ /* 0x000fc400078e0008 */
[----:B------:R-:W4:Y:S02]  /*1a60*/  LDG.E.U16 R208, desc[UR14][R12.64] ;  /* 0x0000000e0cd07981 */ /* 0x000f24000c1e1500 */
[----:B------:R-:W-:Y:S02]  /*1a70*/  IMAD.WIDE.U32 R6, R67, 0x2, R6 ;  /* 0x0000000243067825 */ /* 0x000fe400078e0006 */
[----:B------:R-:W4:Y:S01]  /*1a80*/  LDG.E.U16 R207, desc[UR14][R12.64+0x40] ;  /* 0x0000400e0ccf7981 */ /* 0x000f22000c1e1500 */
[----:B0-----:R-:W-:Y:S01]  /*1a90*/  LEA R2, P0, R145, R4, 0x9 ;  /* 0x0000000491027211 */ /* 0x001fe200078048ff */
[----:B------:R-:W-:Y:S02]  /*1aa0*/  IMAD.WIDE.U32 R10, R67, 0x2, R10 ;  /* 0x00000002430a7825 */ /* 0x000fe400078e000a */
[----:B------:R-:W4:Y:S01]  /*1ab0*/  LDG.E.U16 R206, desc[UR14][R12.64+0x80] ;  /* 0x0000800e0cce7981 */ /* 0x000f22000c1e1500 */
[----:B------:R-:W-:-:S03]  /*1ac0*/  LEA.HI.X R3, R212, R5, RZ, 0x1, P0 ;  /* 0x00000005d4037211 */ /* 0x000fc600000f0cff */
[----:B------:R-:W4:Y:S01]  /*1ad0*/  LDG.E.U16 R205, desc[UR14][R12.64+0xc0] ;  /* 0x0000c00e0ccd7981 */ /* 0x000f22000c1e1500 */
[----:B------:R-:W-:-:S03]  /*1ae0*/  IMAD.WIDE.U32 R2, R67, 0x2, R2 ;  /* 0x0000000243027825 */ /* 0x000fc600078e0002 */
        /* <DEDUP_REMOVED lines=29> */
[----:B------:R-:W4:Y:S04]  /*1cc0*/  LDG.E.U16 R229, desc[UR14][R10.64+0x40] ;  /* 0x0000400e0ae57981 */ /* 0x000f28000c1e1500 */
[----:B------:R-:W4:Y:S04]  /*1cd0*/  LDG.E.U16 R228, desc[UR14][R10.64+0x80] ;  /* 0x0000800e0ae47981 */ /* 0x000f28000c1e1500 */
[----:B------:R-:W4:Y:S04]  /*1ce0*/  LDG.E.U16 R227, desc[UR14][R10.64+0xc0] ;  /* 0x0000c00e0ae37981 */ /* 0x000f28000c1e1500 */
[----:B------:R-:W4:Y:S04]  /*1cf0*/  LDG.E.U16 R226, desc[UR14][R10.64+0x100] ;  /* 0x0001000e0ae27981 */ /* 0x000f28000c1e1500 */
[----:B------:R-:W4:Y:S04]  /*1d00*/  LDG.E.U16 R7, desc[UR14][R10.64+0x140] ;  /* 0x0001400e0a077981 */ /* 0x000f28000c1e1500 */
[----:B------:R-:W4:Y:S04]  /*1d10*/  LDG.E.U16 R6, desc[UR14][R10.64+0x180] ;  /* 0x0001800e0a067981 */ /* 0x000f28000c1e1500 */
[----:B------:R1:W4:Y:S01]  /*1d20*/  LDG.E.U16 R232, desc[UR14][R10.64+0x1c0] ;  /* 0x0001c00e0ae87981 */ /* 0x000322000c1e1500 */
[----:B------:R-:W-:-:S02]  /*1d30*/  LOP3.LUT R233, R235, 0x1f, RZ, 0xc0, !PT ;  /* 0x0000001febe97812 */ /* 0x000fc400078ec0ff */
[----:B------:R-:W-:-:S03]  /*1d40*/  LOP3.LUT R234, R235, 0x60, RZ, 0xc0, !PT ;  /* 0x00000060ebea7812 */ /* 0x000fc600078ec0ff */
[----:B0-----:R-:W-:Y:S01]  /*1d50*/  IMAD R3, R233, 0x2, R132 ;  /* 0x00000002e9037824 */ /* 0x001fe200078e0284 */
[----:B------:R-:W-:-:S04]  /*1d60*/  SHF.R.U32.HI R2, RZ, 0x1, R234 ;  /* 0x00000001ff027819 */ /* 0x000fc800000116ea */
[----:B------:R-:W-:Y:S02]  /*1d70*/  LOP3.LUT R3, R3, R2, RZ, 0x3c, !PT ;  /* 0x0000000203037212 */ /* 0x000fe400078e3cff */
[----:B-1----:R-:W-:-:S03]  /*1d80*/  LEA R10, P6, R69, R4, 0x9 ;  /* 0x00000004450a7211 */ /* 0x002fc600078c48ff */
[----:B--2---:R0:W-:Y:S04]  /*1d90*/  STS.U16 [R3+UR12+0x14600], R26 ;  /* 0x0146001a03007988 */ /* 0x0041e8000800040c */
[----:B------:R1:W-:Y:S04]  /*1da0*/  STS.U16 [R3+UR12+0x10000], R0 ;  /* 0x0100000003007988 */ /* 0x0003e8000800040c */
[----:B------:R2:W-:Y:S01]  /*1db0*/  STS.U16 [R3+UR12+0x15040], R58 ;  /* 0x0150403a03007988 */ /* 0x0005e2000800040c */
[----:B0-----:R-:W-:-:S03]  /*1dc0*/  IMAD.SHL.U32 R26, R69, 0x100, RZ ;  /* 0x00000100451a7824 */ /* 0x001fc600078e00ff */
[----:B------:R0:W-:Y:S01]  /*1dd0*/  STS.U16 [R3+UR12+0x16e40], R24 ;  /* 0x016e401803007988 */ /* 0x0001e2000800040c */
[----:B-1----:R-:W-:-:S03]  /*1de0*/  IMAD.SHL.U32 R0, R53, 0x100, RZ ;  /* 0x0000010035007824 */ /* 0x002fc600078e00ff */
[----:B---3--:R1:W-:Y:S01]  /*1df0*/  STS.U16 [R3+UR12+0x10040], R28 ;  /* 0x0100401c03007988 */ /* 0x0083e2000800040c */
[----:B--2---:R-:W-:-:S03]  /*1e00*/  LEA R58, P0, R53, R4, 0x9 ;  /* 0x00000004353a7211 */ /* 0x004fc600078048ff */
[----:B------:R2:W-:Y:S01]  /*1e10*/  STS.U16 [R3+UR12+0x14840], R68 ;  /* 0x0148404403007988 */ /* 0x0005e2000800040c */
[----:B0-----:R-:W-:Y:S01]  /*1e20*/  IMAD.SHL.U32 R24, R71, 0x100, RZ ;  /* 0x0000010047187824 */ /* 0x001fe200078e00ff */
[----:B------:R-:W-:Y:S02]  /*1e30*/  LEA.HI.X R11, R26, R5, RZ, 0x1, P6 ;  /* 0x000000051a0b7211 */ /* 0x000fe400030f0cff */
[----:B-----5:R0:W-:Y:S01]  /*1e40*/  STS.U16 [R3+UR12+0x14040], R32 ;  /* 0x0140402003007988 */ /* 0x0201e2000800040c */
[----:B-1----:R-:W-:-:S03]  /*1e50*/  IMAD.SHL.U32 R28, R43, 0x100, RZ ;  /* 0x000001002b1c7824 */ /* 0x002fc600078e00ff */
[----:B------:R1:W-:Y:S01]  /*1e60*/  STS.U16 [R3+UR12+0x10200], R36 ;  /* 0x0102002403007988 */ /* 0x0003e2000800040c */
[----:B--2---:R-:W-:-:S03]  /*1e70*/  LEA R68, P4, R71, R4, 0x9 ;  /* 0x0000000447447211 */ /* 0x004fc600078848ff */
[----:B------:R2:W-:Y:S01]  /*1e80*/  STS.U16 [R3+UR12+0x10400], R42 ;  /* 0x0104002a03007988 */ /* 0x0005e2000800040c */
[----:B------:R-:W-:Y:S01]  /*1e90*/  LEA R26, P6, R39, R4, 0x9 ;  /* 0x00000004271a7211 */ /* 0x000fe200078c48ff */
[----:B0-----:R-:W-:Y:S02]  /*1ea0*/  IMAD.SHL.U32 R32, R59, 0x100, RZ ;  /* 0x000001003b207824 */ /* 0x001fe400078e00ff */
[----:B------:R0:W-:Y:S01]  /*1eb0*/  STS.U16 [R3+UR12+0x17640], R16 ;  /* 0x0176401003007988 */ /* 0x0001e2000800040c */
[----:B-1----:R-:W-:-:S03]  /*1ec0*/  IMAD.SHL.U32 R36, R37, 0x100, RZ ;  /* 0x0000010025247824 */ /* 0x002fc600078e00ff */
[----:B------:R1:W-:Y:S01]  /*1ed0*/  STS.U16 [R3+UR12+0x17000], R20 ;  /* 0x0170001403007988 */ /* 0x0003e2000800040c */
[----:B--2---:R-:W-:-:S03]  /*1ee0*/  IMAD.SHL.U32 R42, R39, 0x100, RZ ;  /* 0x00000100272a7824 */ /* 0x004fc600078e00ff */
[----:B------:R2:W-:Y:S01]  /*1ef0*/  STS.U16 [R3+UR12+0x17400], R18 ;  /* 0x0174001203007988 */ /* 0x0005e2000800040c */
[----:B0-----:R-:W-:-:S03]  /*1f00*/  LEA R16, P5, R43, R4, 0x9 ;  /* 0x000000042b107211 */ /* 0x001fc600078a48ff */
[----:B------:R0:W-:Y:S01]  /*1f10*/  STS.U16 [R3+UR12+0x14240], R38 ;  /* 0x0142402603007988 */ /* 0x0001e2000800040c */
[----:B-1----:R-:W-:-:S03]  /*1f20*/  LEA R20, P2, R37, R4, 0x9 ;  /* 0x0000000425147211 */ /* 0x002fc600078448ff */
[----:B------:R1:W-:Y:S01]  /*1f30*/  STS.U16 [R3+UR12+0x17240], R22 ;  /* 0x0172401603007988 */ /* 0x0003e2000800040c */
[-C--:B--2---:R-:W-:Y:S02]  /*1f40*/  LEA R18, P3, R59, R4.reuse, 0x9 ;  /* 0x000000043b127211 */ /* 0x084fe400078648ff */
[-C--:B------:R-:W-:Y:S01]  /*1f50*/  LEA.HI.X R59, R0, R5.reuse, RZ, 0x1, P0 ;  /* 0x00000005003b7211 */ /* 0x080fe200000f0cff */
[----:B------:R2:W-:Y:S01]  /*1f60*/  STS.U16 [R3+UR12+0x14200], R40 ;  /* 0x0142002803007988 */ /* 0x0005e2000800040c */
[C---:B0-----:R-:W-:Y:S01]  /*1f70*/  IMAD.SHL.U32 R38, R35.reuse, 0x100, RZ ;  /* 0x0000010023267824 */ /* 0x041fe200078e00ff */
[-C--:B------:R-:W-:Y:S02]  /*1f80*/  LEA.HI.X R69, R24, R5.reuse, RZ, 0x1, P4 ;  /* 0x0000000518457211 */ /* 0x080fe400020f0cff */
[----:B------:R0:W-:Y:S01]  /*1f90*/  STS.U16 [R3+UR12+0x14a40], R44 ;  /* 0x014a402c03007988 */ /* 0x0001e2000800040c */
[-C--:B-1----:R-:W-:Y:S02]  /*1fa0*/  LEA R22, P0, R35, R4.reuse, 0x9 ;  /* 0x0000000423167211 */ /* 0x082fe400078048ff */
[C---:B------:R-:W-:Y:S01]  /*1fb0*/  LEA R24, P4, R27.reuse, R4, 0x9 ;  /* 0x000000041b187211 */ /* 0x040fe200078848ff */
[----:B------:R1:W-:Y:S01]  /*1fc0*/  STS.U16 [R3+UR12+0x13600], R17 ;  /* 0x0136001103007988 */ /* 0x0003e2000800040c */
[----:B--2---:R-:W-:Y:S01]  /*1fd0*/  IMAD.SHL.U32 R40, R27, 0x100, RZ ;  /* 0x000001001b287824 */ /* 0x004fe200078e00ff */
[----:B------:R-:W-:-:S02]  /*1fe0*/  LEA.HI.X R27, R42, R5, RZ, 0x1, P6 ;  /* 0x000000052a1b7211 */ /* 0x000fc400030f0cff */
[----:B----4-:R2:W-:Y:S01]  /*1ff0*/  STS.U16 [R3+UR12+0x14000], R30 ;  /* 0x0140001e03007988 */ /* 0x0105e2000800040c */
[----:B0-----:R-:W-:-:S03]  /*2000*/  IMAD.SHL.U32 R44, R99, 0x100, RZ ;  /* 0x00000100632c7824 */ /* 0x001fc600078e00ff */
[----:B------:R0:W-:Y:S01]  /*2010*/  STS.U16 [R3+UR12+0x14400], R48 ;  /* 0x0144003003007988 */ /* 0x0001e2000800040c */
[----:B-1----:R-:W-:-:S03]  /*2020*/  LEA.HI.X R17, R28, R5, RZ, 0x1, P5 ;  /* 0x000000051c117211 */ /* 0x002fc600028f0cff */
[----:B------:R1:W-:Y:S01]  /*2030*/  STS.U16 [R3+UR12+0x14440], R50 ;  /* 0x0144403203007988 */ /* 0x0003e2000800040c */
[----:B--2---:R-:W-:-:S03]  /*2040*/  LEA R30, P5, R99, R4, 0x9 ;  /* 0x00000004631e7211 */ /* 0x004fc600078a48ff */
[----:B------:R2:W-:Y:S01]  /*2050*/  STS.U16 [R3+UR12+0x10e40], R60 ;  /* 0x010e403c03007988 */ /* 0x0005e2000800040c */
[----:B0-----:R-:W-:-:S03]  /*2060*/  IMAD.SHL.U32 R48, R57, 0x100, RZ ;  /* 0x0000010039307824 */ /* 0x001fc600078e00ff */
[----:B------:R0:W-:Y:S01]  /*2070*/  STS.U16 [R3+UR12+0x13040], R21 ;  /* 0x0130401503007988 */ /* 0x0001e2000800040c */
[----:B-1----:R-:W-:-:S03]  /*2080*/  IMAD.SHL.U32 R50, R45, 0x100, RZ ;  /* 0x000001002d327824 */ /* 0x002fc600078e00ff */
[----:B------:R1:W-:Y:S01]  /*2090*/  STS.U16 [R3+UR12+0x13440], R19 ;  /* 0x0134401303007988 */ /* 0x0003e2000800040c */
[----:B--2---:R-:W-:-:S03]  /*20a0*/  IMAD.SHL.U32 R60, R31, 0x100, RZ ;  /* 0x000001001f3c7824 */ /* 0x004fc600078e00ff */
[----:B------:R2:W-:Y:S01]  /*20b0*/  STS.U16 [R3+UR12+0x10240], R34 ;  /* 0x0102402203007988 */ /* 0x0005e2000800040c */
[----:B0-----:R-:W-:-:S03]  /*20c0*/  LEA.HI.X R21, R36, R5, RZ, 0x1, P2 ;  /* 0x0000000524157211 */ /* 0x001fc600010f0cff */
[----:B------:R0:W-:Y:S01]  /*20d0*/  STS.U16 [R3+UR12+0x10640], R52 ;  /* 0x0106403403007988 */ /* 0x0001e2000800040c */
[-C--:B------:R-:W-:Y:S02]  /*20e0*/  LEA R36, P2, R45, R4.reuse, 0x9 ;  /* 0x000000042d247211 */ /* 0x080fe400078448ff */
[----:B-1----:R-:W-:Y:S01]  /*20f0*/  LEA.HI.X R19, R32, R5, RZ, 0x1, P3 ;  /* 0x0000000520137211 */ /* 0x002fe200018f0cff */
[----:B------:R1:W-:Y:S01]  /*2100*/  STS.U16 [R3+UR12+0x10600], R54 ;  /* 0x0106003603007988 */ /* 0x0003e2000800040c */
[----:B--2---:R-:W-:-:S03]  /*2110*/  LEA R34, P3, R57, R4, 0x9 ;  /* 0x0000000439227211 */ /* 0x004fc600078648ff */
[----:B------:R2:W-:Y:S01]  /*2120*/  STS.U16 [R3+UR12+0x13200], R23 ;  /* 0x0132001703007988 */ /* 0x0005e2000800040c */
[----:B0-----:R-:W-:-:S03]  /*2130*/  LEA R52, P6, R31, R4, 0x9 ;  /* 0x000000041f347211 */ /* 0x001fc600078c48ff */
[----:B------:R0:W-:Y:S01]  /*2140*/  STS.U16 [R3+UR12+0x14640], R56 ;  /* 0x0146403803007988 */ /* 0x0001e2000800040c */
[----:B-1----:R-:W-:Y:S01]  /*2150*/  IMAD.SHL.U32 R54, R63, 0x100, RZ ;  /* 0x000001003f367824 */ /* 0x002fe200078e00ff */
[-C--:B------:R-:W-:Y:S02]  /*2160*/  LEA.HI.X R31, R44, R5.reuse, RZ, 0x1, P5 ;  /* 0x000000052c1f7211 */ /* 0x080fe400028f0cff */
[----:B------:R1:W-:Y:S01]  /*2170*/  STS.U16 [R3+UR12+0x10800], R62 ;  /* 0x0108003e03007988 */ /* 0x0003e2000800040c */
[----:B--2---:R-:W-:-:S03]  /*2180*/  LEA.HI.X R23, R38, R5, RZ, 0x1, P0 ;  /* 0x0000000526177211 */ /* 0x004fc600000f0cff */
[----:B------:R2:W-:Y:S01]  /*2190*/  STS.U16 [R3+UR12+0x12e00], R25 ;  /* 0x012e001903007988 */ /* 0x0005e2000800040c */
[-C--:B------:R-:W-:Y:S01]  /*21a0*/  LEA R38, P0, R63, R4.reuse, 0x9 ;  /* 0x000000043f267211 */ /* 0x080fe200078048ff */
[----:B0-----:R-:W-:Y:S01]  /*21b0*/  IMAD.SHL.U32 R56, R55, 0x100, RZ ;  /* 0x0000010037387824 */ /* 0x001fe200078e00ff */
[CC--:B------:R-:W-:Y:S01]  /*21c0*/  LEA R28, P5, R61.reuse, R4.reuse, 0x9 ;  /* 0x000000043d1c7211 */ /* 0x0c0fe200078a48ff */
[----:B------:R0:W-:Y:S01]  /*21d0*/  STS.U16 [R3+UR12+0x10440], R46 ;  /* 0x0104402e03007988 */ /* 0x0001e2000800040c */
[-C--:B------:R-:W-:Y:S01]  /*21e0*/  LEA.HI.X R35, R48, R5.reuse, RZ, 0x1, P3 ;  /* 0x0000000530237211 */ /* 0x080fe200018f0cff */
[----:B-1----:R-:W-:Y:S01]  /*21f0*/  IMAD.SHL.U32 R62, R61, 0x100, RZ ;  /* 0x000001003d3e7824 */ /* 0x002fe200078e00ff */
[-C--:B------:R-:W-:Y:S01]  /*2200*/  LEA.HI.X R37, R50, R5.reuse, RZ, 0x1, P2 ;  /* 0x0000000532257211 */ /* 0x080fe200010f0cff */
[----:B------:R1:W-:Y:S01]  /*2210*/  STS.U16 [R3+UR12+0x10840], R64 ;  /* 0x0108404003007988 */ /* 0x0003e2000800040c */
[-C--:B------:R-:W-:Y:S02]  /*2220*/  LEA.HI.X R53, R60, R5.reuse, RZ, 0x1, P6 ;  /* 0x000000053c357211 */ /* 0x080fe400030f0cff */
[----:B--2---:R-:W-:Y:S01]  /*2230*/  LEA.HI.X R25, R40, R5, RZ, 0x1, P4 ;  /* 0x0000000528197211 */ /* 0x004fe200020f0cff */
[----:B------:R2:W-:Y:S01]  /*2240*/  STS.U16 [R3+UR12+0x10c00], R74 ;  /* 0x010c004a03007988 */ /* 0x0005e2000800040c */
[----:B------:R-:W-:-:S02]  /*2250*/  LEA R40, P3, R41, R4, 0x9 ;  /* 0x0000000429287211 */ /* 0x000fc400078648ff */
[-C--:B0-----:R-:W-:Y:S01]  /*2260*/  LEA R46, P4, R55, R4.reuse, 0x9 ;  /* 0x00000004372e7211 */ /* 0x081fe200078848ff */
[----:B------:R0:W-:Y:S01]  /*2270*/  STS.U16 [R3+UR12+0x14800], R66 ;  /* 0x0148004203007988 */ /* 0x0001e2000800040c */
[-C--:B------:R-:W-:Y:S01]  /*2280*/  LEA R50, P6, R51, R4.reuse, 0x9 ;  /* 0x0000000433327211 */ /* 0x080fe200078c48ff */
[----:B-1----:R-:W-:Y:S01]  /*2290*/  IMAD.SHL.U32 R64, R41, 0x100, RZ ;  /* 0x0000010029407824 */ /* 0x002fe200078e00ff */
[-C--:B------:R-:W-:Y:S01]  /*22a0*/  LEA.HI.X R39, R54, R5.reuse, RZ, 0x1, P0 ;  /* 0x0000000536277211 */ /* 0x080fe200000f0cff */
[----:B------:R1:W-:Y:S01]  /*22b0*/  STS.U16 [R3+UR12+0x10a40], R70 ;  /* 0x010a404603007988 */ /* 0x0003e2000800040c */
[----:B--2---:R-:W-:Y:S01]  /*22c0*/  IMAD.SHL.U32 R74, R51, 0x100, RZ ;  /* 0x00000100334a7824 */ /* 0x004fe200078e00ff */
[-C--:B------:R-:W-:Y:S02]  /*22d0*/  LEA R48, P2, R47, R4.reuse, 0x9 ;  /* 0x000000042f307211 */ /* 0x080fe400078448ff */
[----:B------:R2:W-:Y:S01]  /*22e0*/  STS.U16 [R3+UR12+0x10a00], R72 ;  /* 0x010a004803007988 */ /* 0x0005e2000800040c */
[----:B------:R-:W-:Y:S01]  /*22f0*/  LEA R32, P0, R29, R4, 0x9 ;  /* 0x000000041d207211 */ /* 0x000fe200078048ff */
[----:B0-----:R-:W-:Y:S01]  /*2300*/  IMAD.SHL.U32 R66, R47, 0x100, RZ ;  /* 0x000001002f427824 */ /* 0x001fe200078e00ff */
[-C--:B------:R-:W-:Y:S01]  /*2310*/  LEA.HI.X R47, R56, R5.reuse, RZ, 0x1, P4 ;  /* 0x00000005382f7211 */ /* 0x080fe200020f0cff */
[----:B------:R0:W-:Y:S01]  /*2320*/  STS.U16 [R3+UR12+0x14c00], R76 ;  /* 0x014c004c03007988 */ /* 0x0001e2000800040c */
[----:B-1----:R-:W-:Y:S01]  /*2330*/  IMAD.SHL.U32 R70, R29, 0x100, RZ ;  /* 0x000001001d467824 */ /* 0x002fe200078e00ff */
[----:B------:R-:W-:-:S02]  /*2340*/  LEA.HI.X R29, R62, R5, RZ, 0x1, P5 ;  /* 0x000000053e1d7211 */ /* 0x000fc400028f0cff */
[----:B------:R1:W-:Y:S01]  /*2350*/  STS.U16 [R3+UR12+0x10c40], R75 ;  /* 0x010c404b03007988 */ /* 0x0003e2000800040c */
[CC--:B------:R-:W-:Y:S01]  /*2360*/  LEA R42, P4, R49.reuse, R4.reuse, 0x9 ;  /* 0x00000004312a7211 */ /* 0x0c0fe200078848ff */
[----:B--2---:R-:W-:Y:S01]  /*2370*/  IMAD.SHL.U32 R72, R49, 0x100, RZ ;  /* 0x0000010031487824 */ /* 0x004fe200078e00ff */
[-C--:B------:R-:W-:Y:S01]  /*2380*/  LEA R44, P5, R33, R4.reuse, 0x9 ;  /* 0x00000004212c7211 */ /* 0x080fe200078a48ff */
[----:B------:R-:W-:Y:S01]  /*2390*/  IMAD.SHL.U32 R0, R65, 0x100, RZ ;  /* 0x0000010041007824 */ /* 0x000fe200078e00ff */
[-C--:B------:R-:W-:Y:S01]  /*23a0*/  LEA.HI.X R41, R64, R5.reuse, RZ, 0x1, P3 ;  /* 0x0000000540297211 */ /* 0x080fe200018f0cff */
[----:B0-----:R-:W-:Y:S01]  /*23b0*/  IMAD.SHL.U32 R76, R33, 0x100, RZ ;  /* 0x00000100214c7824 */ /* 0x001fe200078e00ff */
[----:B------:R-:W-:Y:S01]  /*23c0*/  LEA.HI.X R51, R74, R5, RZ, 0x1, P6 ;  /* 0x000000054a337211 */ /* 0x000fe200030f0cff */
[----:B------:R-:W-:Y:S01]  /*23d0*/  STS.U16 [R3+UR12+0x15240], R88 ;  /* 0x0152405803007988 */ /* 0x000fe2000800040c */
[----:B------:R-:W-:Y:S01]  /*23e0*/  LEA R4, P3, R65, R4, 0x9 ;  /* 0x0000000441047211 */ /* 0x000fe200078648ff */
[----:B-1----:R-:W-:-:S02]  /*23f0*/  IMAD.WIDE.U32 R74, R67, 0x2, R58 ;  /* 0x00000002434a7825 */ /* 0x002fc400078e003a */
[----:B------:R0:W-:Y:S01]  /*2400*/  STS.U16 [R3+UR12+0x15200], R89 ;  /* 0x0152005903007988 */ /* 0x0001e2000800040c */
[----:B------:R-:W-:-:S03]  /*2410*/  LEA.HI.X R49, R66, R5, RZ, 0x1, P2 ;  /* 0x0000000542317211 */ /* 0x000fc600010f0cff */
[----:B------:R-:W-:Y:S01]  /*2420*/  STS.U16 [R3+UR12+0x16600], R103 ;  /* 0x0166006703007988 */ /* 0x000fe2000800040c */
[----:B------:R-:W-:-:S03]  /*2430*/  LEA.HI.X R33, R70, R5, RZ, 0x1, P0 ;  /* 0x0000000546217211 */ /* 0x000fc600000f0cff */
[----:B------:R1:W-:Y:S01]  /*2440*/  STS.U16 [R3+UR12+0x12800], R102 ;  /* 0x0128006603007988 */ /* 0x0003e2000800040c */
[----:B0-----:R-:W-:-:S03]  /*2450*/  IMAD.WIDE.U32 R88, R67, 0x2, R68 ;  /* 0x0000000243587825 */ /* 0x001fc600078e0044 */
[----:B------:R-:W-:Y:S01]  /*2460*/  STS.U16 [R3+UR12+0x15840], R131 ;  /* 0x0158408303007988 */ /* 0x000fe2000800040c */
[----:B------:R-:W-:-:S03]  /*2470*/  LEA.HI.X R43, R72, R5, RZ, 0x1, P4 ;  /* 0x00000005482b7211 */ /* 0x000fc600020f0cff */
[----:B------:R0:W-:Y:S01]  /*2480*/  STS.U16 [R3+UR12+0x11a40], R130 ;  /* 0x011a408203007988 */ /* 0x0001e2000800040c */
[----:B-1----:R-:W-:-:S03]  /*2490*/  IMAD.WIDE.U32 R102, R67, 0x2, R10 ;  /* 0x0000000243667825 */ /* 0x002fc600078e000a */
[----:B------:R-:W-:Y:S01]  /*24a0*/  STS.U16 [R3+UR12+0x12040], R117 ;  /* 0x0120407503007988 */ /* 0x000fe2000800040c */
[----:B------:R-:W-:-:S03]  /*24b0*/  LEA.HI.X R45, R76, R5, RZ, 0x1, P5 ;  /* 0x000000054c2d7211 */ /* 0x000fc600028f0cff */
[----:B------:R1:W-:Y:S01]  /*24c0*/  STS.U16 [R3+UR12+0x16000], R116 ;  /* 0x0160007403007988 */ /* 0x0003e2000800040c */
[----:B0-----:R-:W-:-:S03]  /*24d0*/  IMAD.WIDE.U32 R130, R67, 0x2, R18 ;  /* 0x0000000243827825 */ /* 0x001fc600078e0012 */
[----:B------:R-:W-:Y:S01]  /*24e0*/  STS.U16 [R3+UR12+0x16c40], R142 ;  /* 0x016c408e03007988 */ /* 0x000fe2000800040c */
[----:B------:R-:W-:Y:S01]  /*24f0*/  LEA.HI.X R5, R0, R5, RZ, 0x1, P3 ;  /* 0x0000000500057211 */ /* 0x000fe200018f0cff */
[C---:B------:R-:W-:Y:S02]  /*2500*/  IMAD.WIDE.U32 R26, R67.reuse, 0x2, R26 ;  /* 0x00000002431a7825 */ /* 0x040fe400078e001a */
[----:B------:R0:W-:Y:S02]  /*2510*/  STS.U16 [R3+UR12+0x12e40], R143 ;  /* 0x012e408f03007988 */ /* 0x0001e4000800040c */
[C---:B-1----:R-:W-:Y:S02]  /*2520*/  IMAD.WIDE.U32 R116, R67.reuse, 0x2, R16 ;  /* 0x0000000243747825 */ /* 0x042fe400078e0010 */
[----:B------:R-:W-:Y:S04]  /*2530*/  STS.U16 [R3+UR12+0x16e00], R144 ;  /* 0x016e009003007988 */ /* 0x000fe8000800040c */
[----:B------:R1:W-:Y:S01]  /*2540*/  STS.U16 [R3+UR12+0x4a00], R145 ;  /* 0x004a009103007988 */ /* 0x0003e2000800040c */
[----:B0-----:R-:W-:-:S03]  /*2550*/  IMAD.WIDE.U32 R142, R67, 0x2, R20 ;  /* 0x00000002438e7825 */ /* 0x001fc600078e0014 */
[----:B------:R-:W-:Y:S01]  /*2560*/  STS.U16 [R3+UR12+0x13000], R146 ;  /* 0x0130009203007988 */ /* 0x000fe2000800040c */
[----:B------:R-:W-:-:S03]  /*2570*/  IMAD.WIDE.U32 R30, R67, 0x2, R30 ;  /* 0x00000002431e7825 */ /* 0x000fc600078e001e */
[----:B------:R0:W-:Y:S01]  /*2580*/  STS.U16 [R3+UR12+0x4a40], R147 ;  /* 0x004a409303007988 */ /* 0x0001e2000800040c */
[----:B-1----:R-:W-:-:S03]  /*2590*/  IMAD.WIDE.U32 R144, R67, 0x2, R22 ;  /* 0x0000000243907825 */ /* 0x002fc600078e0016 */
[----:B------:R-:W-:Y:S01]  /*25a0*/  STS.U16 [R3+UR12+0x14a00], R73 ;  /* 0x014a004903007988 */ /* 0x000fe2000800040c */
[----:B------:R-:W-:-:S03]  /*25b0*/  IMAD.WIDE.U32 R34, R67, 0x2, R34 ;  /* 0x0000000243227825 */ /* 0x000fc600078e0022 */
[----:B------:R-:W-:Y:S01]  /*25c0*/  STS.U16 [R3+UR12+0x14c40], R77 ;  /* 0x014c404d03007988 */ /* 0x000fe2000800040c */
[----:B0-----:R-:W-:-:S03]  /*25d0*/  IMAD.WIDE.U32 R146, R67, 0x2, R24 ;  /* 0x0000000243927825 */ /* 0x001fc600078e0018 */
[----:B------:R-:W-:Y:S01]  /*25e0*/  STS.U16 [R3+UR12+0x10e00], R79 ;  /* 0x010e004f03007988 */ /* 0x000fe2000800040c */
[----:B------:R-:W-:-:S03]  /*25f0*/  IMAD.WIDE.U32 R36, R67, 0x2, R36 ;  /* 0x0000000243247825 */ /* 0x000fc600078e0024 */
[----:B------:R-:W-:Y:S01]  /*2600*/  STS.U16 [R3+UR12+0x14e40], R80 ;  /* 0x014e405003007988 */ /* 0x000fe2000800040c */
[----:B------:R-:W-:-:S03]  /*2610*/  IMAD.WIDE.U32 R38, R67, 0x2, R38 ;  /* 0x0000000243267825 */ /* 0x000fc600078e0026 */
[----:B------:R-:W-:Y:S04]  /*2620*/  STS.U16 [R3+UR12+0x14e00], R81 ;  /* 0x014e005103007988 */ /* 0x000fe8000800040c */
[----:B------:R-:W-:Y:S01]  /*2630*/  STS.U16 [R3+UR12+0x11000], R82 ;  /* 0x0110005203007988 */ /* 0x000fe2000800040c */
[----:B------:R-:W-:-:S03]  /*2640*/  IMAD.WIDE.U32 R46, R67, 0x2, R46 ;  /* 0x00000002432e7825 */ /* 0x000fc600078e002e */
[----:B------:R-:W-:Y:S01]  /*2650*/  STS.U16 [R3+UR12+0x11040], R83 ;  /* 0x0110405303007988 */ /* 0x000fe2000800040c */
[----:B------:R-:W-:-:S03]  /*2660*/  IMAD.WIDE.U32 R52, R67, 0x2, R52 ;  /* 0x0000000243347825 */ /* 0x000fc600078e0034 */
[----:B------:R-:W-:Y:S04]  /*2670*/  STS.U16 [R3+UR12+0x15000], R84 ;  /* 0x0150005403007988 */ /* 0x000fe8000800040c */
        /* <DEDUP_REMOVED lines=70> */
[----:B------:R-:W-:Y:S04]  /*2ae0*/  STS.U16 [R3+UR12], R178 ;  /* 0x000000b203007988 */ /* 0x000fe8000800040c */
        /* <DEDUP_REMOVED lines=59> */
[----:B------:R0:W-:Y:S04]  /*2ea0*/  STS.U16 [R3+UR12+0xce40], R8 ;  /* 0x00ce400803007988 */ /* 0x0001e8000800040c */
        /* <DEDUP_REMOVED lines=8> */
[----:B------:R2:W-:Y:S01]  /*2f30*/  STS.U16 [R3+UR12+0xd040], R232 ;  /* 0x00d040e803007988 */ /* 0x0005e2000800040c */
[----:B------:R-:W-:-:S03]  /*2f40*/  IMAD.WIDE.U32 R28, R67, 0x2, R28 ;  /* 0x00000002431c7825 */ /* 0x000fc600078e001c */
[----:B------:R-:W3:Y:S01]  /*2f50*/  LDG.E.U16 R0, desc[UR14][R74.64] ;  /* 0x0000000e4a007981 */ /* 0x000ee2000c1e1500 */
[----:B------:R-:W-:-:S03]  /*2f60*/  IMAD.WIDE.U32 R40, R67, 0x2, R40 ;  /* 0x0000000243287825 */ /* 0x000fc600078e0028 */
[----:B0-----:R-:W4:Y:S04]  /*2f70*/  LDG.E.U16 R8, desc[UR14][R74.64+0x40] ;  /* 0x0000400e4a087981 */ /* 0x001f28000c1e1500 */
[----:B------:R-:W5:Y:S04]  /*2f80*/  LDG.E.U16 R12, desc[UR14][R74.64+0x80] ;  /* 0x0000800e4a0c7981 */ /* 0x000f68000c1e1500 */
[----:B------:R-:W2:Y:S04]  /*2f90*/  LDG.E.U16 R14, desc[UR14][R74.64+0xc0] ;  /* 0x0000c00e4a0e7981 */ /* 0x000ea8000c1e1500 */
[----:B------:R-:W2:Y:S04]  /*2fa0*/  LDG.E.U16 R54, desc[UR14][R74.64+0x100] ;  /* 0x0001000e4a367981 */ /* 0x000ea8000c1e1500 */
[----:B------:R-:W2:Y:S04]  /*2fb0*/  LDG.E.U16 R56, desc[UR14][R74.64+0x140] ;  /* 0x0001400e4a387981 */ /* 0x000ea8000c1e1500 */
[----:B------:R-:W2:Y:S04]  /*2fc0*/  LDG.E.U16 R58, desc[UR14][R74.64+0x180] ;  /* 0x0001800e4a3a7981 */ /* 0x000ea8000c1e1500 */
[----:B------:R-:W2:Y:S01]  /*2fd0*/  LDG.E.U16 R60, desc[UR14][R74.64+0x1c0] ;  /* 0x0001c00e4a3c7981 */ /* 0x000ea2000c1e1500 */
[----:B------:R-:W-:-:S03]  /*2fe0*/  IMAD.WIDE.U32 R48, R67, 0x2, R48 ;  /* 0x0000000243307825 */ /* 0x000fc600078e0030 */
[----:B-1----:R-:W2:Y:S01]  /*2ff0*/  LDG.E.U16 R6, desc[UR14][R88.64] ;  /* 0x0000000e58067981 */ /* 0x002ea2000c1e1500 */
        /* <DEDUP_REMOVED lines=15> */
[----:B------:R-:W2:Y:S01]  /*30f0*/  LDG.E.U16 R86, desc[UR14][R102.64+0x1c0] ;  /* 0x0001c00e66567981 */ /* 0x000ea2000c1e1500 */
[----:B------:R-:W-:-:S03]  /*3100*/  IMAD.WIDE.U32 R42, R67, 0x2, R42 ;  /* 0x00000002432a7825 */ /* 0x000fc600078e002a */
[----:B------:R-:W2:Y:S01]  /*3110*/  LDG.E.U16 R98, desc[UR14][R116.64] ;  /* 0x0000000e74627981 */ /* 0x000ea2000c1e1500 */
[----:B------:R-:W-:-:S03]  /*3120*/  IMAD.WIDE.U32 R50, R67, 0x2, R50 ;  /* 0x0000000243327825 */ /* 0x000fc600078e0032 */
[----:B------:R-:W2:Y:S04]  /*3130*/  LDG.E.U16 R96, desc[UR14][R116.64+0x40] ;  /* 0x0000400e74607981 */ /* 0x000ea8000c1e1500 */
[----:B------:R-:W2:Y:S04]  /*3140*/  LDG.E.U16 R94, desc[UR14][R116.64+0x80] ;  /* 0x0000800e745e7981 */ /* 0x000ea8000c1e1500 */
[----:B------:R-:W2:Y:S04]  /*3150*/  LDG.E.U16 R92, desc[UR14][R116.64+0xc0] ;  /* 0x0000c00e745c7981 */ /* 0x000ea8000c1e1500 */
[----:B------:R-:W3:Y:S04]  /*3160*/  LDG.E.U16 R90, desc[UR14][R116.64+0x100] ;  /* 0x0001000e745a7981 */ /* 0x000ee8000c1e1500 */
        /* <DEDUP_REMOVED lines=10> */
[----:B------:R0:W3:Y:S01]  /*3210*/  LDG.E.U16 R114, desc[UR14][R130.64+0x1c0] ;  /* 0x0001c00e82727981 */ /* 0x0000e2000c1e1500 */
[----:B------:R-:W-:-:S03]  /*3220*/  IMAD.WIDE.U32 R44, R67, 0x2, R44 ;  /* 0x00000002432c7825 */ /* 0x000fc600078e002c */
[----:B------:R-:W3:Y:S01]  /*3230*/  LDG.E.U16 R126, desc[UR14][R142.64] ;  /* 0x0000000e8e7e7981 */ /* 0x000ee2000c1e1500 */
[----:B------:R-:W-:-:S03]  /*3240*/  IMAD.WIDE.U32 R4, R67, 0x2, R4 ;  /* 0x0000000243047825 */ /* 0x000fc600078e0004 */
        /* <DEDUP_REMOVED lines=61> */
[----:B--2---:R-:W2:Y:S04]  /*3620*/  LDG.E.U16 R232, desc[UR14][R38.64+0x180] ;  /* 0x0001800e26e87981 */ /* 0x004ea8000c1e1500 */
        /* <DEDUP_REMOVED lines=81> */
[----:B------:R-:W-:Y:S01]  /*3b40*/  LOP3.LUT P2, RZ, R235, 0x7f, RZ, 0xc0, !PT ;  /* 0x0000007febff7812 */ /* 0x000fe2000784c0ff */
[----:B------:R-:W-:Y:S01]  /*3b50*/  UMOV UR4, 0x1 ;  /* 0x0000000100047882 */ /* 0x000fe20000000000 */
[----:B0-----:R-:W-:-:S11]  /*3b60*/  SHF.R.U32.HI R131, RZ, 0x5, R235 ;  /* 0x00000005ff837819 */ /* 0x001fd600000116eb */
[----:B------:R-:W-:-:S05]  /*3b70*/  VOTEU.ALL UP0, P2 ;  /* 0x0000000000ff7886 */ /* 0x000fca0001000000 */
[----:B------:R-:W-:-:S04]  /*3b80*/  @!UP0 UIADD3 UR4, UPT, UPT, -UR4, 0x100000, URZ ;  /* 0x0010000004048890 */ /* 0x000fc8000fffe1ff */
[----:B------:R-:W-:Y:S02]  /*3b90*/  @!UP0 USHF.L.U32 UR5, UR4, 0xb, URZ ;  /* 0x0000000b04058899 */ /* 0x000fe400080006ff */
[----:B------:R-:W-:Y:S01]  /*3ba0*/  @!UP0 USHF.L.U32 UR4, UR4, 0x1, URZ ;  /* 0x0000000104048899 */ /* 0x000fe200080006ff */
[----:B------:R-:W-:Y:S01]  /*3bb0*/  VOTEU.ALL UP1, P2 ;  /* 0x0000000000ff7886 */ /* 0x000fe20001020000 */
[----:B------:R-:W-:Y:S01]  /*3bc0*/  R2UR UR7, R131 ;  /* 0x00000000830772ca */ /* 0x000fe200000e0000 */
[----:B---3--:R0:W-:Y:S04]  /*3bd0*/  STS.U16 [R3+UR12+0x1240], R0 ;  /* 0x0012400003007988 */ /* 0x0081e8000800040c */
[----:B----4-:R1:W-:Y:S04]  /*3be0*/  STS.U16 [R3+UR12+0x1200], R8 ;  /* 0x0012000803007988 */ /* 0x0103e8000800040c */
[----:B-----5:R1:W-:Y:S04]  /*3bf0*/  STS.U16 [R3+UR12+0x5240], R12 ;  /* 0x0052400c03007988 */ /* 0x0203e8000800040c */
[----:B------:R1:W-:Y:S04]  /*3c00*/  STS.U16 [R3+UR12+0x5200], R14 ;  /* 0x0052000e03007988 */ /* 0x0003e8000800040c */
        /* <DEDUP_REMOVED lines=98> */
[----:B--2---:R1:W-:Y:S04]  /*4230*/  STS.U16 [R3+UR12+0xea40], R232 ;  /* 0x00ea40e803007988 */ /* 0x0043e8000800040c */
        /* <DEDUP_REMOVED lines=80> */
[----:B------:R1:W-:Y:S01]  /*4740*/  STS.U16 [R3+UR12+0xfe00], R129 ;  /* 0x00fe008103007988 */ /* 0x0003e2000800040c */
[----:B------:R2:W-:Y:S06]  /*4750*/  MEMBAR.ALL.CTA ;  /* 0x0000000000007992 */ /* 0x0005ec0000008000 */
[----:B--2---:R-:W-:Y:S04]  /*4760*/  FENCE.VIEW.ASYNC.S ;  /* 0x00000000000073c6 */ /* 0x004fe80000000000 */
[----:B------:R-:W2:Y:S02]  /*4770*/  FENCE.VIEW.ASYNC.S ;  /* 0x00000000000073c6 */ /* 0x000ea40000000000 */
[----:B--2---:R1:W2:Y:S01]  /*4780*/  @!UP1 SYNCS.EXCH.64 URZ, [UR12+0x18000], UR4 ;  /* 0x018000040cff95b2 */ /* 0x0042a20008000100 */
[----:B------:R-:W-:Y:S01]  /*4790*/  UISETP.NE.U32.AND UP0, UPT, UR7, URZ, UPT ;  /* 0x000000ff0700728c */ /* 0x000fe2000bf05070 */
[----:B------:R-:W-:-:S02]  /*47a0*/  R2UR UR13, R180 ;  /* 0x00000000b40d72ca */ /* 0x000fc400000e0000 */
[----:B0-----:R-:W-:Y:S01]  /*47b0*/  LOP3.LUT R0, R235, 0x7f, RZ, 0xc0, !PT ;  /* 0x0000007feb007812 */ /* 0x001fe200078ec0ff */
[----:B--2---:R-:W-:Y:S06]  /*47c0*/  BAR.SYNC.DEFER_BLOCKING 0x0 ;  /* 0x0000000000007b1d */ /* 0x004fec0000010000 */
[----:B-1----:R-:W-:Y:S06]  /*47d0*/  BRA.U UP0, `(.L_x_6) ;  /* 0x0000000100cc7547 */ /* 0x002fec000b800000 */
[----:B------:R-:W-:Y:S02]  /*47e0*/  USHF.R.U32.HI UR10, URZ, 0x4, UR12 ;  /* 0x00000004ff0a7899 */ /* 0x000fe4000801160c */
[----:B------:R-:W-:Y:S02]  /*47f0*/  UIADD3 UR8, UPT, UPT, UR12, 0x10000, URZ ;  /* 0x000100000c087890 */ /* 0x000fe4000fffe0ff */
[----:B------:R-:W-:Y:S02]  /*4800*/  USGXT.U32 UR10, UR10, 0xe ;  /* 0x0000000e0a0a789a */ /* 0x000fe40008000000 */
[----:B------:R-:W-:Y:S02]  /*4810*/  USHF.R.U32.HI UR8, URZ, 0x4, UR8 ;  /* 0x00000004ff087899 */ /* 0x000fe40008011608 */
[----:B------:R-:W-:Y:S02]  /*4820*/  UIADD3 UR40, UP0, UPT, UR10, 0x4000080, URZ ;  /* 0x040000800a287890 */ /* 0x000fe4000ff1e0ff */
[----:B------:R-:W-:Y:S01]  /*4830*/  USGXT.U32 UR8, UR8, 0xe ;  /* 0x0000000e0808789a */ /* 0x000fe20008000000 */
[----:B------:R-:W-:Y:S01]  /*4840*/  UMOV UR5, URZ ;  /* 0x000000ff00057c82 */ /* 0x000fe20008000000 */
[----:B------:R-:W-:Y:S01]  /*4850*/  UMOV UR4, URZ ;  /* 0x000000ff00047c82 */ /* 0x000fe20008000000 */
[----:B------:R-:W-:-:S02]  /*4860*/  UIADD3.X UR41, UPT, UPT, UR5, 0x40004040, URZ, UP0, !UPT ;  /* 0x4000404005297890 */ /* 0x000fc400087fe4ff */
[----:B------:R-:W-:Y:S02]  /*4870*/  UIADD3 UR38, UP0, UPT, UR8, 0x2, URZ ;  /* 0x0000000208267890 */ /* 0x000fe4000ff1e0ff */
[----:B------:R-:W-:Y:S02]  /*4880*/  ULOP3.LUT UR10, UR10, 0x4000000, URZ, 0xfc, !UPT ;  /* 0x040000000a0a7892 */ /* 0x000fe4000f8efcff */
[----:B------:R-:W-:Y:S02]  /*4890*/  UIADD3.X UR39, UPT, UPT, UR4, 0x40004040, URZ, UP0, !UPT ;  /* 0x4000404004277890 */ /* 0x000fe400087fe4ff */
[----:B------:R-:W-:Y:S02]  /*48a0*/  UIADD3.64 UR16, UPT, UPT, UR40, 0x80, URZ ;  /* 0x0000008028107897 */ /* 0x000fe4000fffe0ff */
[----:B------:R-:W-:Y:S02]  /*48b0*/  UIADD3.64 UR4, UPT, UPT, UR38, 0x2, URZ ;  /* 0x0000000226047897 */ /* 0x000fe4000fffe0ff */
[----:B------:R-:W-:-:S02]  /*48c0*/  UIADD3.64 UR20, UPT, UPT, UR40, 0x100, URZ ;  /* 0x0000010028147897 */ /* 0x000fc4000fffe0ff */
[----:B------:R-:W-:Y:S02]  /*48d0*/  UIADD3.64 UR18, UPT, UPT, UR38, 0x4, URZ ;  /* 0x0000000426127897 */ /* 0x000fe4000fffe0ff */
[----:B------:R-:W-:Y:S02]  /*48e0*/  UIADD3.64 UR24, UPT, UPT, UR40, 0x180, URZ ;  /* 0x0000018028187897 */ /* 0x000fe4000fffe0ff */
[----:B------:R-:W-:Y:S02]  /*48f0*/  UIADD3.64 UR22, UPT, UPT, UR38, 0x3fe, URZ ;  /* 0x000003fe26167897 */ /* 0x000fe4000fffe0ff */
[----:B------:R-:W-:Y:S02]  /*4900*/  UIADD3.64 UR28, UPT, UPT, UR40, 0x200, URZ ;  /* 0x00000200281c7897 */ /* 0x000fe4000fffe0ff */
[----:B------:R-:W-:Y:S02]  /*4910*/  UIADD3.64 UR26, UPT, UPT, UR38, 0x400, URZ ;  /* 0x00000400261a7897 */ /* 0x000fe4000fffe0ff */
[----:B------:R-:W-:-:S02]  /*4920*/  UIADD3.64 UR32, UPT, UPT, UR40, 0x280, URZ ;  /* 0x0000028028207897 */ /* 0x000fc4000fffe0ff */
[----:B------:R-:W-:Y:S01]  /*4930*/  UIADD3.64 UR30, UPT, UPT, UR38, 0x402, URZ ;  /* 0x00000402261e7897 */ /* 0x000fe2000fffe0ff */
[----:B------:R-:W-:Y:S01]  /*4940*/  UMOV UR42, 0x0 ;  /* 0x00000000002a7882 */ /* 0x000fe20000000000 */
[----:B------:R-:W-:Y:S01]  /*4950*/  UMOV UR43, 0x8410010 ;  /* 0x08410010002b7882 */ /* 0x000fe20000000000 */
[----:B------:R-:W-:Y:S01]  /*4960*/  UIADD3.64 UR36, UPT, UPT, UR40, 0x300, URZ ;  /* 0x0000030028247897 */ /* 0x000fe2000fffe0ff */
[----:B------:R-:W-:Y:S01]  /*4970*/  UMOV UR9, 0x40004040 ;  /* 0x4000404000097882 */ /* 0x000fe20000000000 */
[----:B------:R-:W-:Y:S01]  /*4980*/  UIADD3.64 UR34, UPT, UPT, UR38, 0x404, URZ ;  /* 0x0000040426227897 */ /* 0x000fe2000fffe0ff */
[----:B------:R-:W-:Y:S01]  /*4990*/  UMOV UR11, 0x40004040 ;  /* 0x40004040000b7882 */ /* 0x000fe20000000000 */
[----:B------:R-:W-:Y:S01]  /*49a0*/  UMOV UR44, 0x0 ;  /* 0x00000000002c7882 */ /* 0x000fe20000000000 */
[----:B------:R-:W-:Y:S01]  /*49b0*/  UMOV UR45, 0x8410010 ;  /* 0x08410010002d7882 */ /* 0x000fe20000000000 */
[----:B------:R-:W-:Y:S01]  /*49c0*/  UMOV UR46, 0x0 ;  /* 0x00000000002e7882 */ /* 0x000fe20000000000 */
[----:B------:R-:W-:Y:S01]  /*49d0*/  UMOV UR47, 0x8410010 ;  /* 0x08410010002f7882 */ /* 0x000fe20000000000 */
[----:B------:R0:W-:Y:S01]  /*49e0*/  UTCHMMA gdesc[UR8], gdesc[UR10], tmem[UR13], tmem[UR42], idesc[UR43], !UPT ;  /* 0x00ff2a0a080075ea */ /* 0x0001e2000f80000d */
[----:B------:R-:W-:Y:S01]  /*49f0*/  UMOV UR48, 0x0 ;  /* 0x0000000000307882 */ /* 0x000fe20000000000 */
[----:B------:R-:W-:Y:S01]  /*4a00*/  UMOV UR49, 0x8410010 ;  /* 0x0841001000317882 */ /* 0x000fe20000000000 */
[----:B------:R0:W-:Y:S01]  /*4a10*/  UTCHMMA gdesc[UR38], gdesc[UR40], tmem[UR13], tmem[UR44], idesc[UR45], UPT ;  /* 0x00ff2c28260075ea */ /* 0x0001e2000b80000d */
        /* <DEDUP_REMOVED lines=12> */
[----:B------:R0:W-:Y:S01]  /*4ae0*/  UTCHMMA gdesc[UR30], gdesc[UR32], tmem[UR13], tmem[UR54], idesc[UR55], UPT ;  /* 0x00ff36201e0075ea */ /* 0x0001e2000b80000d */
[----:B------:R0:W-:Y:S01]  /*4af0*/  UTCHMMA gdesc[UR34], gdesc[UR36], tmem[UR13], tmem[UR56], idesc[UR57], UPT ;  /* 0x00ff3824220075ea */ /* 0x0001e2000b80000d */
[----:B------:R-:W-:Y:S01]  /*4b00*/  NOP ;  /* 0x0000000000007918 */ /* 0x000fe20000000000 */
.L_x_6:
[----:B------:R-:W-:Y:S01]  /*4b10*/  ELECT P0, URZ, PT ;  /* 0x0000000000ff782f */ /* 0x000fe20003800000 */
[----:B0-----:R-:W-:-:S03]  /*4b20*/  UIADD3 UR4, UPT, UPT, UR12, 0x18000, URZ ;  /* 0x000180000c047890 */ /* 0x001fc6000fffe0ff */
[----:B------:R-:W-:Y:S01]  /*4b30*/  ISETP.LT.U32.AND P0, PT, R0, 0x20, P0 ;  /* 0x000000200000780c */ /* 0x000fe20000701070 */
[----:B------:R-:W-:-:S12]  /*4b40*/  UMOV UR5, URZ ;  /* 0x000000ff00057c82 */ /* 0x000fd80008000000 */
[----:B------:R-:W-:Y:S01]  /*4b50*/  VOTEU.ANY UP0, P0 ;  /* 0x0000000000ff7886 */ /* 0x000fe20000000100 */
[----:B------:R-:W-:-:S04]  /*4b60*/  VOTEU.ANY UP1, P0 ;  /* 0x0000000000ff7886 */ /* 0x000fc80000020100 */
[----:B------:R-:W-:Y:S01]  /*4b70*/  @UP0 UMOV UR5, UR4 ;  /* 0x0000000400050c82 */ /* 0x000fe20008000000 */
[----:B------:R-:W-:Y:S01]  /*4b80*/  USHF.L.U32 UR4, UR7, 0x15, URZ ;  /* 0x0000001507047899 */ /* 0x000fe200080006ff */
[----:B------:R0:W-:Y:S01]  /*4b90*/  @UP1 UTCBAR [UR5], URZ ;  /* 0x000000ff050013e9 */ /* 0x0001e200080000ff */
[----:B------:R-:W-:Y:S02]  /*4ba0*/  BAR.SYNC.DEFER_BLOCKING 0x0 ;  /* 0x0000000000007b1d */ /* 0x000fe40000010000 */
[----:B------:R-:W-:-:S04]  /*4bb0*/  ULOP3.LUT UR4, UR4, 0x600000, URZ, 0xc0, !UPT ;  /* 0x0060000004047892 */ /* 0x000fc8000f8ec0ff */
[----:B------:R-:W-:Y:S01]  /*4bc0*/  UIADD3 UR4, UPT, UPT, UR13, UR4, URZ ;  /* 0x000000040d047290 */ /* 0x000fe2000fffe0ff */
[----:B------:R-:W1:Y:S02]  /*4bd0*/  SYNCS.PHASECHK.TRANS64.TRYWAIT P0, [UR12+0x18000], RZ ;  /* 0x018000ffff0075a7 */ /* 0x000e64000800110c */
[----:B01----:R-:W-:Y:S09]  /*4be0*/  @!P0 BRA `(.L_x_7) ;  /* 0x0000003800ac8947 */ /* 0x003ff20003800000 */
.L_x_11:
[----:B------:R-:W-:Y:S06]  /*4bf0*/  BAR.SYNC.DEFER_BLOCKING 0x0 ;  /* 0x0000000000007b1d */ /* 0x000fec0000010000 */
[----:B------:R-:W0:Y:S01]  /*4c00*/  LDCU.64 UR8, c[0x0][0x390] ;  /* 0x00007200ff0877ac */ /* 0x000e220008000a00 */
[----:B------:R-:W1:Y:S01]  /*4c10*/  LDTM.x64 R68, tmem[UR4] ;  /* 0x00000004004479ee */ /* 0x000e620008340000 */
[----:B------:R-:W2:Y:S01]  /*4c20*/  LDTM.x64 R132, tmem[UR4+0x40] ;  /* 0x00004004008479ee */ /* 0x000ea20008340000 */
[----:B------:R-:W3:Y:S01]  /*4c30*/  S2R R198, SR_TID.X ;  /* 0x0000000000c67919 */ /* 0x000ee20000002100 */
[----:B------:R-:W4:Y:S01]  /*4c40*/  LDCU.64 UR10, c[0x0][0x390] ;  /* 0x00007200ff0a77ac */ /* 0x000f220008000a00 */
[----:B------:R-:W5:Y:S01]  /*4c50*/  LDCU.64 UR18, c[0x0][0x390] ;  /* 0x00007200ff1277ac */ /* 0x000f620008000a00 */
[----:B------:R-:W0:Y:S01]  /*4c60*/  LDCU.64 UR20, c[0x0][0x390] ;  /* 0x00007200ff1477ac */ /* 0x000e220008000a00 */
[----:B------:R-:W0:Y:S01]  /*4c70*/  LDCU.64 UR16, c[0x0][0x390] ;  /* 0x00007200ff1077ac */ /* 0x000e220008000a00 */
[----:B------:R-:W0:Y:S01]  /*4c80*/  @!P2 SYNCS.CCTL.IV [UR12+0x18000] ;  /* 0x01800000ff00a9b1 */ /* 0x000e22000800000c */
[----:B------:R-:W0:Y:S01]  /*4c90*/  LDCU.64 UR22, c[0x0][0x390] ;  /* 0x00007200ff1677ac */ /* 0x000e220008000a00 */
[----:B------:R-:W0:Y:S01]  /*4ca0*/  LDCU.64 UR24, c[0x0][0x390] ;  /* 0x00007200ff1877ac */ /* 0x000e220008000a00 */
[----:B-1----:R-:W-:Y:S01]  /*4cb0*/  IMAD.MOV.U32 R67, RZ, RZ, R68 ;  /* 0x000000ffff437224 */ /* 0x002fe200078e0044 */
[----:B--2---:R-:W-:Y:S01]  /*4cc0*/  STL.64 [R1+0x130], R194 ;  /* 0x000130c201007387 */ /* 0x004fe20000100a00 */
[----:B------:R-:W-:Y:S01]  /*4cd0*/  IMAD.MOV.U32 R66, RZ, RZ, R69 ;  /* 0x000000ffff427224 */ /* 0x000fe200078e0045 */
[----:B------:R-:W1:Y:S01]  /*4ce0*/  LDCU.64 UR26, c[0x0][0x390] ;  /* 0x00007200ff1a77ac */ /* 0x000e620008000a00 */
[----:B------:R-:W-:Y:S01]  /*4cf0*/  IMAD.MOV.U32 R65, RZ, RZ, R70 ;  /* 0x000000ffff417224 */ /* 0x000fe200078e0046 */
[----:B------:R-:W-:Y:S01]  /*4d00*/  STL.64 [R1+0x128], R192 ;  /* 0x000128c001007387 */ /* 0x000fe20000100a00 */
[----:B------:R-:W-:-:S02]  /*4d10*/  IMAD.MOV.U32 R64, RZ, RZ, R71 ;  /* 0x000000ffff407224 */ /* 0x000fc400078e0047 */
[----:B------:R-:W-:Y:S01]  /*4d20*/  IMAD.MOV.U32 R63, RZ, RZ, R72 ;  /* 0x000000ffff3f7224 */ /* 0x000fe200078e0048 */
[----:B------:R-:W-:Y:S01]  /*4d30*/  STL.64 [R1+0x120], R190 ;  /* 0x000120be01007387 */ /* 0x000fe20000100a00 */
[C---:B---3--:R-:W-:Y:S01]  /*4d40*/  IMAD.SHL.U32 R0, R198.reuse, 0x10, RZ ;  /* 0x00000010c6007824 */ /* 0x048fe200078e00ff */
[----:B------:R-:W-:Y:S01]  /*4d50*/  LOP3.LUT R3, R198, 0x7, RZ, 0xc0, !PT ;  /* 0x00000007c6037812 */ /* 0x000fe200078ec0ff */
[----:B------:R-:W-:Y:S01]  /*4d60*/  IMAD.MOV.U32 R62, RZ, RZ, R73 ;  /* 0x000000ffff3e7224 */ /* 0x000fe200078e0049 */
[----:B------:R-:W-:Y:S01]  /*4d70*/  STL.64 [R1+0x118], R188 ;  /* 0x000118bc01007387 */ /* 0x000fe20000100a00 */
[----:B------:R-:W-:Y:S01]  /*4d80*/  SHF.R.S32.HI R197, RZ, 0x3, R198 ;  /* 0x00000003ffc57819 */ /* 0x000fe200000114c6 */
[----:B------:R-:W-:Y:S01]  /*4d90*/  IMAD.MOV.U32 R61, RZ, RZ, R74 ;  /* 0x000000ffff3d7224 */ /* 0x000fe200078e004a */
[----:B------:R-:W-:Y:S01]  /*4da0*/  LOP3.LUT R0, R0, 0x7f0, RZ, 0xc0, !PT ;  /* 0x000007f000007812 */ /* 0x000fe200078ec0ff */
[----:B------:R-:W-:Y:S01]  /*4db0*/  STL.64 [R1+0x110], R186 ;  /* 0x000110ba01007387 */ /* 0x000fe20000100a00 */
[----:B------:R-:W-:Y:S01]  /*4dc0*/  LOP3.LUT R196, R198, 0x60, RZ, 0xc0, !PT ;  /* 0x00000060c6c47812 */ /* 0x000fe200078ec0ff */
[----:B------:R-:W-:Y:S01]  /*4dd0*/  IMAD.MOV.U32 R60, RZ, RZ, R75 ;  /* 0x000000ffff3c7224 */ /* 0x000fe200078e004b */
[----:B------:R-:W-:Y:S01]  /*4de0*/  SGXT R197, R197, 0x1 ;  /* 0x00000001c5c5781a */ /* 0x000fe20000000200 */
[----:B------:R-:W-:Y:S01]  /*4df0*/  STL.64 [R1+0x108], R184 ;  /* 0x000108b801007387 */ /* 0x000fe20000100a00 */
[----:B------:R-:W-:-:S02]  /*4e00*/  IMAD.MOV.U32 R59, RZ, RZ, R76 ;  /* 0x000000ffff3b7224 */ /* 0x000fc400078e004c */
[----:B------:R-:W-:Y:S01]  /*4e10*/  IMAD.MOV.U32 R58, RZ, RZ, R77 ;  /* 0x000000ffff3a7224 */ /* 0x000fe200078e004d */
[----:B------:R-:W-:Y:S01]  /*4e20*/  STL.64 [R1+0x100], R182 ;  /* 0x000100b601007387 */ /* 0x000fe20000100a00 */
[----:B------:R-:W-:Y:S01]  /*4e30*/  IMAD.MOV.U32 R57, RZ, RZ, R78 ;  /* 0x000000ffff397224 */ /* 0x000fe200078e004e */
[----:B------:R-:W-:Y:S01]  /*4e40*/  LOP3.LUT R197, R2, 0x2040, R197, 0xf8, !PT ;  /* 0x0000204002c57812 */ /* 0x000fe200078ef8c5 */
[----:B------:R-:W-:Y:S01]  /*4e50*/  IMAD.MOV.U32 R56, RZ, RZ, R79 ;  /* 0x000000ffff387224 */ /* 0x000fe200078e004f */
[----:B------:R-:W-:Y:S01]  /*4e60*/  STL.64 [R1+0xf8], R180 ;  /* 0x0000f8b401007387 */ /* 0x000fe20000100a00 */
[----:B------:R-:W-:Y:S02]  /*4e70*/  IMAD.MOV.U32 R55, RZ, RZ, R80 ;  /* 0x000000ffff377224 */ /* 0x000fe400078e0050 */
[----:B------:R-:W-:Y:S01]  /*4e80*/  IMAD.MOV.U32 R54, RZ, RZ, R81 ;  /* 0x000000ffff367224 */ /* 0x000fe200078e0051 */
[----:B------:R-:W-:Y:S01]  /*4e90*/  STL.64 [R1+0xf0], R178 ;  /* 0x0000f0b201007387 */ /* 0x000fe20000100a00 */
[----:B------:R-:W-:-:S02]  /*4ea0*/  IMAD.MOV.U32 R53, RZ, RZ, R82 ;  /* 0x000000ffff357224 */ /* 0x000fc400078e0052 */
[----:B------:R-:W-:Y:S01]  /*4eb0*/  IMAD.MOV.U32 R52, RZ, RZ, R83 ;  /* 0x000000ffff347224 */ /* 0x000fe200078e0053 */
[----:B------:R-:W-:Y:S01]  /*4ec0*/  STL.64 [R1+0xe8], R176 ;  /* 0x0000e8b001007387 */ /* 0x000fe20000100a00 */
[----:B------:R-:W-:Y:S02]  /*4ed0*/  IMAD.MOV.U32 R51, RZ, RZ, R84 ;  /* 0x000000ffff337224 */ /* 0x000fe400078e0054 */
        /* <DEDUP_REMOVED lines=64> */
[----:B------:R2:W-:Y:S01]  /*52e0*/  STL.64 [R1+0x38], R132 ;  /* 0x0000388401007387 */ /* 0x0005e20000100a00 */
[----:B------:R-:W-:Y:S02]  /*52f0*/  IMAD.MOV.U32 R7, RZ, RZ, R128 ;  /* 0x000000ffff077224 */ /* 0x000fe400078e0080 */
[----:B------:R-:W-:Y:S02]  /*5300*/  IMAD.MOV.U32 R6, RZ, RZ, R129 ;  /* 0x000000ffff067224 */ /* 0x000fe400078e0081 */
[----:B------:R-:W-:-:S02]  /*5310*/  IMAD.MOV.U32 R5, RZ, RZ, R130 ;  /* 0x000000ffff057224 */ /* 0x000fc400078e0082 */
[----:B------:R-:W-:Y:S02]  /*5320*/  IMAD.MOV.U32 R4, RZ, RZ, R131 ;  /* 0x000000ffff047224 */ /* 0x000fe400078e0083 */
[----:B------:R-:W-:Y:S01]  /*5330*/  IMAD R0, R3, 0x800, R0 ;  /* 0x0000080003007824 */ /* 0x000fe200078e0200 */
[----:B------:R-:W-:Y:S01]  /*5340*/  LDTM.x64 R68, tmem[UR4+0x80] ;  /* 0x00008004004479ee */ /* 0x000fe20008340000 */
[----:B------:R-:W-:Y:S02]  /*5350*/  IMAD R196, R196, 0x4, R3 ;  /* 0x00000004c4c47824 */ /* 0x000fe400078e0203 */
[----:B--2---:R-:W-:Y:S01]  /*5360*/  IMAD.MOV.U32 R132, RZ, RZ, R67 ;  /* 0x000000ffff847224 */ /* 0x004fe200078e0043 */
[C---:B------:R-:W-:Y:S01]  /*5370*/  LOP3.LUT R214, R0.reuse, 0x10, RZ, 0x3c, !PT ;  /* 0x0000001000d67812 */ /* 0x040fe200078e3cff */
[----:B------:R-:W-:Y:S01]  /*5380*/  IMAD.MOV.U32 R133, RZ, RZ, R66 ;  /* 0x000000ffff857224 */ /* 0x000fe200078e0042 */
[C---:B------:R-:W-:Y:S01]  /*5390*/  LOP3.LUT R213, R0.reuse, 0x20, RZ, 0x3c, !PT ;  /* 0x0000002000d57812 */ /* 0x040fe200078e3cff */
[----:B------:R-:W-:Y:S01]  /*53a0*/  IMAD.MOV.U32 R134, RZ, RZ, R65 ;  /* 0x000000ffff867224 */ /* 0x000fe200078e0041 */
[C---:B------:R-:W-:Y:S01]  /*53b0*/  LOP3.LUT R212, R0.reuse, 0x30, RZ, 0x3c, !PT ;  /* 0x0000003000d47812 */ /* 0x040fe200078e3cff */
[----:B------:R-:W-:Y:S01]  /*53c0*/  IMAD.MOV.U32 R135, RZ, RZ, R64 ;  /* 0x000000ffff877224 */ /* 0x000fe200078e0040 */
[----:B------:R-:W-:Y:S01]  /*53d0*/  LOP3.LUT R252, R0, 0x60, RZ, 0x3c, !PT ;  /* 0x0000006000fc7812 */ /* 0x000fe200078e3cff */
[----:B------:R-:W-:Y:S01]  /*53e0*/  IMAD.MOV.U32 R136, RZ, RZ, R63 ;  /* 0x000000ffff887224 */ /* 0x000fe200078e003f */
[----:B------:R-:W-:Y:S01]  /*53f0*/  STL [R1+0x30], R214 ;  /* 0x000030d601007387 */ /* 0x000fe20000100800 */
[----:B------:R-:W-:-:S02]  /*5400*/  IMAD.MOV.U32 R137, RZ, RZ, R62 ;  /* 0x000000ffff897224 */ /* 0x000fc400078e003e */
[----:B------:R-:W-:Y:S01]  /*5410*/  IMAD.MOV.U32 R138, RZ, RZ, R61 ;  /* 0x000000ffff8a7224 */ /* 0x000fe200078e003d */
[----:B------:R-:W-:Y:S01]  /*5420*/  STL [R1+0x2c], R213 ;  /* 0x00002cd501007387 */ /* 0x000fe20000100800 */
[----:B------:R-:W-:Y:S02]  /*5430*/  IMAD.MOV.U32 R139, RZ, RZ, R60 ;  /* 0x000000ffff8b7224 */ /* 0x000fe400078e003c */
[----:B------:R-:W-:Y:S01]  /*5440*/  IMAD.MOV.U32 R140, RZ, RZ, R59 ;  /* 0x000000ffff8c7224 */ /* 0x000fe200078e003b */
[----:B------:R-:W-:Y:S01]  /*5450*/  STL [R1+0x28], R212 ;  /* 0x000028d401007387 */ /* 0x000fe20000100800 */
[----:B------:R-:W-:Y:S02]  /*5460*/  IMAD.MOV.U32 R141, RZ, RZ, R58 ;  /* 0x000000ffff8d7224 */ /* 0x000fe400078e003a */
[----:B------:R-:W-:Y:S02]  /*5470*/  IMAD.MOV.U32 R142, RZ, RZ, R57 ;  /* 0x000000ffff8e7224 */ /* 0x000fe400078e0039 */
[----:B------:R-:W-:-:S02]  /*5480*/  IMAD.MOV.U32 R143, RZ, RZ, R56 ;  /* 0x000000ffff8f7224 */ /* 0x000fc400078e0038 */
[----:B------:R-:W-:Y:S02]  /*5490*/  IMAD.MOV.U32 R144, RZ, RZ, R55 ;  /* 0x000000ffff907224 */ /* 0x000fe400078e0037 */
[----:B------:R-:W-:Y:S02]  /*54a0*/  IMAD.MOV.U32 R145, RZ, RZ, R54 ;  /* 0x000000ffff917224 */ /* 0x000fe400078e0036 */
[----:B------:R-:W-:Y:S02]  /*54b0*/  IMAD.MOV.U32 R146, RZ, RZ, R53 ;  /* 0x000000ffff927224 */ /* 0x000fe400078e0035 */
        /* <DEDUP_REMOVED lines=49> */
[----:B------:R-:W-:Y:S01]  /*57d0*/  IMAD.SHL.U32 R2, R196, 0x10, RZ ;  /* 0x00000010c4027824 */ /* 0x000fe200078e00ff */
[----:B------:R-:W2:Y:S01]  /*57e0*/  LDTM.x64 R4, tmem[UR4+0xc0] ;  /* 0x0000c004000479ee */ /* 0x000ea20008340000 */
[----:B------:R-:W-:Y:S01]  /*57f0*/  IMAD.SHL.U32 R3, R198, 0x8, RZ ;  /* 0x00000008c6037824 */ /* 0x000fe200078e00ff */
[----:B------:R-:W-:Y:S01]  /*5800*/  NOP ;  /* 0x0000000000007918 */ /* 0x000fe20000000000 */
[----:B0-----:R0:W-:Y:S01]  /*5810*/  STS.128 [R0+UR12], R132 ;  /* 0x0000008400007988 */ /* 0x0011e20008000c0c */
[----:B------:R-:W-:Y:S01]  /*5820*/  LOP3.LUT R2, R197, R2, RZ, 0x3c, !PT ;  /* 0x00000002c5027212 */ /* 0x000fe200078e3cff */
[----:B------:R-:W3:Y:S01]  /*5830*/  LDCU.64 UR4, c[0x0][0x390] ;  /* 0x00007200ff0477ac */ /* 0x000ee20008000a00 */
[----:B------:R-:W-:Y:S01]  /*5840*/  LOP3.LUT R197, R3, 0x80, RZ, 0xc0, !PT ;  /* 0x0000008003c57812 */ /* 0x000fe200078ec0ff */
[----:B------:R-:W-:Y:S01]  /*5850*/  STS.128 [R214+UR12], R136 ;  /* 0x00000088d6007988 */ /* 0x000fe20008000c0c */
[----:B------:R-:W-:-:S02]  /*5860*/  LOP3.LUT R3, R0, 0x70, RZ, 0x3c, !PT ;  /* 0x0000007000037812 */ /* 0x000fc400078e3cff */
[----:B------:R-:W-:Y:S01]  /*5870*/  IADD3 R2, PT, PT, R2, UR12, R197 ;  /* 0x0000000c02027c10 */ /* 0x000fe2000fffe0c5 */
[----:B------:R-:W-:Y:S04]  /*5880*/  STS.128 [R213+UR12], R140 ;  /* 0x0000008cd5007988 */ /* 0x000fe80008000c0c */
[----:B------:R-:W-:Y:S01]  /*5890*/  STS.128 [R212+UR12], R144 ;  /* 0x00000090d4007988 */ /* 0x000fe20008000c0c */
[C---:B0-----:R-:W-:Y:S02]  /*58a0*/  LOP3.LUT R133, R0.reuse, 0x40, RZ, 0x3c, !PT ;  /* 0x0000004000857812 */ /* 0x041fe400078e3cff */
[----:B------:R-:W-:-:S03]  /*58b0*/  LOP3.LUT R132, R0, 0x50, RZ, 0x3c, !PT ;  /* 0x0000005000847812 */ /* 0x000fc600078e3cff */
[----:B------:R-:W-:Y:S04]  /*58c0*/  STS.128 [R133+UR12], R148 ;  /* 0x0000009485007988 */ /* 0x000fe80008000c0c */
[----:B------:R-:W-:Y:S04]  /*58d0*/  STS.128 [R132+UR12], R152 ;  /* 0x0000009884007988 */ /* 0x000fe80008000c0c */
[----:B------:R-:W-:Y:S04]  /*58e0*/  STS.128 [R252+UR12], R156 ;  /* 0x0000009cfc007988 */ /* 0x000fe80008000c0c */
[----:B------:R-:W-:Y:S01]  /*58f0*/  STS.128 [R3+UR12], R160 ;  /* 0x000000a003007988 */ /* 0x000fe20008000c0c */
[----:B--2---:R-:W-:Y:S06]  /*5900*/  BAR.SYNC.DEFER_BLOCKING 0x0 ;  /* 0x0000000000007b1d */ /* 0x004fec0000010000 */
[----:B------:R-:W-:Y:S04]  /*5910*/  STL [R1+0x24], R133 ;  /* 0x0000248501007387 */ /* 0x000fe80000100800 */
[----:B------:R-:W-:Y:S04]  /*5920*/  STL [R1+0x20], R132 ;  /* 0x0000208401007387 */ /* 0x000fe80000100800 */
[----:B------:R-:W0:Y:S04]  /*5930*/  LDSM.16.M88.4 R140, [R2+0x200] ;  /* 0x00020000028c783b */ /* 0x000e280000000200 */
[----:B------:R-:W2:Y:S04]  /*5940*/  LDSM.16.M88.4 R136, [R2+0x300] ;  /* 0x000300000288783b */ /* 0x000ea80000000200 */
[----:B------:R-:W1:Y:S04]  /*5950*/  LDSM.16.M88.4 R248, [R2] ;  /* 0x0000000002f8783b */ /* 0x000e680000000200 */
[----:B------:R-:W-:Y:S04]  /*5960*/  LDSM.16.M88.4 R244, [R2+0x100] ;  /* 0x0001000002f4783b */ /* 0x000fe80000000200 */
[----:B------:R-:W-:Y:S04]  /*5970*/  LDSM.16.M88.4 R208, [R2+0x400] ;  /* 0x0004000002d0783b */ /* 0x000fe80000000200 */
[----:B------:R-:W-:Y:S04]  /*5980*/  LDSM.16.M88.4 R204, [R2+0x500] ;  /* 0x0005000002cc783b */ /* 0x000fe80000000200 */
[----:B------:R-:W-:Y:S04]  /*5990*/  LDSM.16.M88.4 R200, [R2+0x600] ;  /* 0x0006000002c8783b */ /* 0x000fe80000000200 */
[----:B------:R-:W-:Y:S01]  /*59a0*/  LDSM.16.M88.4 R196, [R2+0x700] ;  /* 0x0007000002c4783b */ /* 0x000fe20000000200 */
[----:B------:R-:W-:Y:S06]  /*59b0*/  BAR.SYNC.DEFER_BLOCKING 0x0 ;  /* 0x0000000000007b1d */ /* 0x000fec0000010000 */
[----:B0-----:R-:W-:Y:S04]  /*59c0*/  STL.64 [R1+0x10], R140 ;  /* 0x0000108c01007387 */ /* 0x001fe80000100a00 */
[----:B------:R-:W-:Y:S04]  /*59d0*/  STL.64 [R1+0x18], R142 ;  /* 0x0000188e01007387 */ /* 0x000fe80000100a00 */
[----:B--2---:R-:W-:Y:S04]  /*59e0*/  STL.64 [R1], R136 ;  /* 0x0000008801007387 */ /* 0x004fe80000100a00 */
[----:B------:R-:W-:Y:S04]  /*59f0*/  STL.64 [R1+0x8], R138 ;  /* 0x0000088a01007387 */ /* 0x000fe80000100a00 */
[----:B------:R-:W-:Y:S04]  /*5a00*/  STS.128 [R0+UR12], R164 ;  /* 0x000000a400007988 */ /* 0x000fe80008000c0c */
[----:B------:R-:W-:Y:S04]  /*5a10*/  STS.128 [R214+UR12], R168 ;  /* 0x000000a8d6007988 */ /* 0x000fe80008000c0c */
[----:B------:R-:W-:Y:S04]  /*5a20*/  STS.128 [R213+UR12], R172 ;  /* 0x000000acd5007988 */ /* 0x000fe80008000c0c */
[----:B------:R-:W-:Y:S04]  /*5a30*/  STS.128 [R212+UR12], R176 ;  /* 0x000000b0d4007988 */ /* 0x000fe80008000c0c */
[----:B------:R-:W-:Y:S04]  /*5a40*/  STS.128 [R133+UR12], R180 ;  /* 0x000000b485007988 */ /* 0x000fe80008000c0c */
[----:B------:R-:W-:Y:S04]  /*5a50*/  STS.128 [R132+UR12], R184 ;  /* 0x000000b884007988 */ /* 0x000fe80008000c0c */
[----:B------:R-:W-:Y:S04]  /*5a60*/  STS.128 [R252+UR12], R188 ;  /* 0x000000bcfc007988 */ /* 0x000fe80008000c0c */
[----:B------:R0:W-:Y:S01]  /*5a70*/  STS.128 [R3+UR12], R192 ;  /* 0x000000c003007988 */ /* 0x0001e20008000c0c */
[----:B------:R-:W-:Y:S06]  /*5a80*/  BAR.SYNC.DEFER_BLOCKING 0x0 ;  /* 0x0000000000007b1d */ /* 0x000fec0000010000 */
[----:B0-----:R-:W2:Y:S04]  /*5a90*/  LDL.LU.64 R194, [R1+0x130] ;  /* 0x0001300001c27983 */ /* 0x001ea80000300a00 */
[----:B------:R-:W2:Y:S04]  /*5aa0*/  LDL.LU.64 R192, [R1+0x128] ;  /* 0x0001280001c07983 */ /* 0x000ea80000300a00 */
        /* <DEDUP_REMOVED lines=30> */
[----:B------:R-:W0:Y:S04]  /*5c90*/  LDSM.16.M88.4 R240, [R2] ;  /* 0x0000000002f0783b */ /* 0x000e280000000200 */
[----:B------:R-:W-:Y:S04]  /*5ca0*/  LDSM.16.M88.4 R236, [R2+0x100] ;  /* 0x0001000002ec783b */ /* 0x000fe80000000200 */
[----:B------:R-:W-:Y:S04]  /*5cb0*/  LDSM.16.M88.4 R212, [R2+0x200] ;  /* 0x0002000002d4783b */ /* 0x000fe80000000200 */
[----:B------:R-:W-:Y:S04]  /*5cc0*/  LDSM.16.M88.4 R232, [R2+0x300] ;  /* 0x0003000002e8783b */ /* 0x000fe80000000200 */
[----:B------:R-:W-:Y:S04]  /*5cd0*/  LDSM.16.M88.4 R228, [R2+0x400] ;  /* 0x0004000002e4783b */ /* 0x000fe80000000200 */
[----:B------:R-:W-:Y:S04]  /*5ce0*/  LDSM.16.M88.4 R224, [R2+0x500] ;  /* 0x0005000002e0783b */ /* 0x000fe80000000200 */
[----:B------:R-:W-:Y:S04]  /*5cf0*/  LDSM.16.M88.4 R220, [R2+0x600] ;  /* 0x0006000002dc783b */ /* 0x000fe80000000200 */
[----:B------:R-:W-:Y:S01]  /*5d00*/  LDSM.16.M88.4 R216, [R2+0x700] ;  /* 0x0007000002d8783b */ /* 0x000fe20000000200 */
[----:B------:R-:W-:Y:S06]  /*5d10*/  BAR.SYNC.DEFER_BLOCKING 0x0 ;  /* 0x0000000000007b1d */ /* 0x000fec0000010000 */
[----:B--2---:R2:W-:Y:S02]  /*5d20*/  STS.128 [R0+UR12], R132 ;  /* 0x0000008400007988 */ /* 0x0045e40008000c0c */
[----:B--2---:R-:W-:-:S02]  /*5d30*/  LOP3.LUT R135, R0, 0x10, RZ, 0x3c, !PT ;  /* 0x0000001000877812 */ /* 0x004fc400078e3cff */
[C---:B------:R-:W-:Y:S02]  /*5d40*/  LOP3.LUT R132, R0.reuse, 0x20, RZ, 0x3c, !PT ;  /* 0x0000002000847812 */ /* 0x040fe400078e3cff */
[C---:B------:R-:W-:Y:S01]  /*5d50*/  LOP3.LUT R133, R0.reuse, 0x30, RZ, 0x3c, !PT ;  /* 0x0000003000857812 */ /* 0x040fe200078e3cff */
[----:B------:R2:W-:Y:S01]  /*5d60*/  STS.128 [R135+UR12], R136 ;  /* 0x0000008887007988 */ /* 0x0005e20008000c0c */
[----:B------:R-:W-:-:S03]  /*5d70*/  LOP3.LUT R134, R0, 0x40, RZ, 0x3c, !PT ;  /* 0x0000004000867812 */ /* 0x000fc600078e3cff */
[----:B------:R-:W-:Y:S04]  /*5d80*/  STS.128 [R132+UR12], R140 ;  /* 0x0000008c84007988 */ /* 0x000fe80008000c0c */
[----:B------:R-:W-:Y:S04]  /*5d90*/  STS.128 [R133+UR12], R144 ;  /* 0x0000009085007988 */ /* 0x000fe80008000c0c */
[----:B------:R-:W-:Y:S01]  /*5da0*/  STS.128 [R134+UR12], R148 ;  /* 0x0000009486007988 */ /* 0x000fe20008000c0c */
[----:B--2---:R-:W-:-:S05]  /*5db0*/  LOP3.LUT R135, R0, 0x50, RZ, 0x3c, !PT ;  /* 0x0000005000877812 */ /* 0x004fca00078e3cff */
[----:B------:R-:W-:Y:S04]  /*5dc0*/  STS.128 [R135+UR12], R152 ;  /* 0x0000009887007988 */ /* 0x000fe80008000c0c */
[----:B------:R-:W-:Y:S04]  /*5dd0*/  STS.128 [R252+UR12], R156 ;  /* 0x0000009cfc007988 */ /* 0x000fe80008000c0c */
[----:B------:R-:W-:Y:S01]  /*5de0*/  STS.128 [R3+UR12], R160 ;  /* 0x000000a003007988 */ /* 0x000fe20008000c0c */
[----:B------:R-:W-:Y:S06]  /*5df0*/  BAR.SYNC.DEFER_BLOCKING 0x0 ;  /* 0x0000000000007b1d */ /* 0x000fec0000010000 */
[----:B------:R-:W2:Y:S04]  /*5e00*/  LDSM.16.M88.4 R160, [R2] ;  /* 0x0000000002a0783b */ /* 0x000ea80000000200 */
        /* <DEDUP_REMOVED lines=8> */
[----:B------:R0:W-:Y:S02]  /*5e90*/  STS.128 [R0+UR12], R164 ;  /* 0x000000a400007988 */ /* 0x0001e40008000c0c */
[----:B0-----:R-:W-:-:S02]  /*5ea0*/  LOP3.LUT R167, R0, 0x10, RZ, 0x3c, !PT ;  /* 0x0000001000a77812 */ /* 0x001fc400078e3cff */
[C---:B------:R-:W-:Y:S02]  /*5eb0*/  LOP3.LUT R164, R0.reuse, 0x20, RZ, 0x3c, !PT ;  /* 0x0000002000a47812 */ /* 0x040fe400078e3cff */
[C---:B------:R-:W-:Y:S01]  /*5ec0*/  LOP3.LUT R165, R0.reuse, 0x30, RZ, 0x3c, !PT ;  /* 0x0000003000a57812 */ /* 0x040fe200078e3cff */
[----:B------:R0:W-:Y:S01]  /*5ed0*/  STS.128 [R167+UR12], R168 ;  /* 0x000000a8a7007988 */ /* 0x0001e20008000c0c */
[----:B------:R-:W-:-:S03]  /*5ee0*/  LOP3.LUT R166, R0, 0x40, RZ, 0x3c, !PT ;  /* 0x0000004000a67812 */ /* 0x000fc600078e3cff */
[----:B------:R-:W-:Y:S04]  /*5ef0*/  STS.128 [R164+UR12], R172 ;  /* 0x000000aca4007988 */ /* 0x000fe80008000c0c */
[----:B------:R-:W-:Y:S04]  /*5f00*/  STS.128 [R165+UR12], R176 ;  /* 0x000000b0a5007988 */ /* 0x000fe80008000c0c */
[----:B------:R-:W-:Y:S01]  /*5f10*/  STS.128 [R166+UR12], R180 ;  /* 0x000000b4a6007988 */ /* 0x000fe20008000c0c */
[----:B0-----:R-:W-:-:S05]  /*5f20*/  LOP3.LUT R167, R0, 0x50, RZ, 0x3c, !PT ;  /* 0x0000005000a77812 */ /* 0x001fca00078e3cff */
[----:B------:R-:W-:Y:S04]  /*5f30*/  STS.128 [R167+UR12], R184 ;  /* 0x000000b8a7007988 */ /* 0x000fe80008000c0c */
[----:B------:R-:W-:Y:S04]  /*5f40*/  STS.128 [R252+UR12], R188 ;  /* 0x000000bcfc007988 */ /* 0x000fe80008000c0c */
[----:B------:R-:W-:Y:S01]  /*5f50*/  STS.128 [R3+UR12], R192 ;  /* 0x000000c003007988 */ /* 0x000fe20008000c0c */
[----:B------:R-:W-:Y:S06]  /*5f60*/  BAR.SYNC.DEFER_BLOCKING 0x0 ;  /* 0x0000000000007b1d */ /* 0x000fec0000010000 */
        /* <DEDUP_REMOVED lines=78> */
[----:B------:R0:W-:Y:S04]  /*6450*/  STS.128 [R0+UR12], R36 ;  /* 0x0000002400007988 */ /* 0x0001e80008000c0c */
[----:B0-----:R-:W2:Y:S04]  /*6460*/  LDL.LU R36, [R1+0x30] ;  /* 0x0000300001247983 */ /* 0x001ea80000300800 */
[----:B------:R-:W3:Y:S04]  /*6470*/  LDL.LU R37, [R1+0x2c] ;  /* 0x00002c0001257983 */ /* 0x000ee80000300800 */
[----:B------:R-:W4:Y:S04]  /*6480*/  LDL.LU R38, [R1+0x28] ;  /* 0x0000280001267983 */ /* 0x000f280000300800 */
[----:B------:R-:W5:Y:S04]  /*6490*/  LDL.LU R39, [R1+0x24] ;  /* 0x0000240001277983 */ /* 0x000f680000300800 */
[----:B------:R-:W5:Y:S04]  /*64a0*/  LDL.LU R0, [R1+0x20] ;  /* 0x0000200001007983 */ /* 0x000f680000300800 */
[----:B--2---:R0:W-:Y:S04]  /*64b0*/  STS.128 [R36+UR12], R40 ;  /* 0x0000002824007988 */ /* 0x0041e80008000c0c */
[----:B---3--:R-:W-:Y:S04]  /*64c0*/  STS.128 [R37+UR12], R44 ;  /* 0x0000002c25007988 */ /* 0x008fe80008000c0c */
[----:B----4-:R-:W-:Y:S04]  /*64d0*/  STS.128 [R38+UR12], R48 ;  /* 0x0000003026007988 */ /* 0x010fe80008000c0c */
[----:B-----5:R-:W-:Y:S04]  /*64e0*/  STS.128 [R39+UR12], R52 ;  /* 0x0000003427007988 */ /* 0x020fe80008000c0c */
[----:B------:R2:W-:Y:S01]  /*64f0*/  STS.128 [R0+UR12], R56 ;  /* 0x0000003800007988 */ /* 0x0005e20008000c0c */
[----:B0-----:R-:W0:Y:S03]  /*6500*/  S2R R42, SR_TID.X ;  /* 0x00000000002a7919 */ /* 0x001e260000002100 */
[----:B------:R3:W-:Y:S04]  /*6510*/  STS.128 [R252+UR12], R60 ;  /* 0x0000003cfc007988 */ /* 0x0007e80008000c0c */
[----:B------:R4:W-:Y:S01]  /*6520*/  STS.128 [R3+UR12], R64 ;  /* 0x0000004003007988 */ /* 0x0009e20008000c0c */
[----:B--2---:R-:W2:Y:S01]  /*6530*/  S2R R0, SR_TID.X ;  /* 0x0000000000007919 */ /* 0x004ea20000002100 */
[----:B------:R-:W-:Y:S01]  /*6540*/  BAR.SYNC.DEFER_BLOCKING 0x0 ;  /* 0x0000000000007b1d */ /* 0x000fe20000010000 */
[----:B0-----:R-:W-:-:S05]  /*6550*/  SHF.R.U32.HI R40, RZ, 0x5, R42 ;  /* 0x00000005ff287819 */ /* 0x001fca000001162a */
[----:B------:R-:W0:Y:S01]  /*6560*/  LDSM.16.M88.4 R36, [R2] ;  /* 0x000000000224783b */ /* 0x000e220000000200 */
[----:B--2---:R-:W-:Y:S02]  /*6570*/  LOP3.LUT R43, R0, 0x60, RZ, 0xc0, !PT ;  /* 0x00000060002b7812 */ /* 0x004fe400078ec0ff */
[----:B------:R-:W-:-:S03]  /*6580*/  LOP3.LUT R0, R42, 0x1f, RZ, 0xc0, !PT ;  /* 0x0000001f2a007812 */ /* 0x000fc600078ec0ff */
[----:B------:R-:W-:Y:S02]  /*6590*/  IMAD.SHL.U32 R43, R43, 0x8, RZ ;  /* 0x000000082b2b7824 */ /* 0x000fe400078e00ff */
[----:B---3--:R-:W-:Y:S01]  /*65a0*/  IMAD.SHL.U32 R252, R0, 0x4, RZ ;  /* 0x0000000400fc7824 */ /* 0x008fe200078e00ff */
[----:B------:R-:W-:Y:S01]  /*65b0*/  SGXT.U32 R0, R40, 0x2 ;  /* 0x000000022800781a */ /* 0x000fe20000000000 */
[----:B------:R-:W-:-:S03]  /*65c0*/  IMAD.SHL.U32 R43, R43, 0x4, RZ ;  /* 0x000000042b2b7824 */ /* 0x000fc600078e00ff */
[----:B----4-:R-:W-:Y:S02]  /*65d0*/  LOP3.LUT R3, R0, 0x4, RZ, 0xfc, !PT ;  /* 0x0000000400037812 */ /* 0x010fe400078efcff */
[----:B------:R-:W-:-:S03]  /*65e0*/  IADD3 R42, P0, P2, R252, UR8, R43 ;  /* 0x00000008fc2a7c10 */ /* 0x000fc6000fa1e02b */
[----:B------:R-:W-:Y:S01]  /*65f0*/  IMAD.SHL.U32 R3, R3, 0x100, RZ ;  /* 0x0000010003037824 */ /* 0x000fe200078e00ff */
[----:B------:R-:W-:Y:S01]  /*6600*/  IADD3.X R43, PT, PT, RZ, UR9, RZ, P0, P2 ;  /* 0x00000009ff2b7c10 */ /* 0x000fe200087e44ff */
[----:B------:R-:W2:Y:S01]  /*6610*/  LDCU.64 UR8, c[0x0][0x390] ;  /* 0x00007200ff0877ac */ /* 0x000ea20008000a00 */
[----:B------:R-:W-:Y:S02]  /*6620*/  LOP3.LUT R44, R0, 0x8, RZ, 0xfc, !PT ;  /* 0x00000008002c7812 */ /* 0x000fe400078efcff */
[C---:B------:R-:W-:Y:S01]  /*6630*/  LEA R41, P0, R3.reuse, UR4, 0x2 ;  /* 0x0000000403297c11 */ /* 0x040fe2000f8010ff */
[----:B-1----:R1:W-:Y:S03]  /*6640*/  STG.E desc[UR14][R42.64], R248 ;  /* 0x000000f82a007986 */ /* 0x0023e6000c10190e */
[----:B------:R-:W-:Y:S01]  /*6650*/  LEA.HI.X R3, R3, UR5, RZ, 0x2, P0 ;  /* 0x0000000503037c11 */ /* 0x000fe200080f14ff */
[----:B------:R-:W-:Y:S01]  /*6660*/  IMAD.SHL.U32 R44, R44, 0x100, RZ ;  /* 0x000001002c2c7824 */ /* 0x000fe200078e00ff */
[----:B------:R-:W-:Y:S01]  /*6670*/  IADD3 R40, P0, PT, R252, R41, RZ ;  /* 0x00000029fc287210 */ /* 0x000fe20007f1e0ff */
[----:B------:R-:W3:Y:S04]  /*6680*/  LDCU.64 UR4, c[0x0][0x390] ;  /* 0x00007200ff0477ac */ /* 0x000ee80008000a00 */
[----:B------:R-:W-:Y:S01]  /*6690*/  IMAD.X R41, RZ, RZ, R3, P0 ;  /* 0x000000ffff297224 */ /* 0x000fe200000e0603 */
[----:B------:R-:W-:Y:S01]  /*66a0*/  STG.E desc[UR14][R42.64+0x80], R240 ;  /* 0x000080f02a007986 */ /* 0x000fe2000c10190e */
[----:B--2---:R-:W-:-:S03]  /*66b0*/  LEA R49, P0, R44, UR8, 0x2 ;  /* 0x000000082c317c11 */ /* 0x004fc6000f8010ff */
[----:B------:R-:W-:Y:S01]  /*66c0*/  STG.E desc[UR14][R42.64+0x100], R160 ;  /* 0x000100a02a007986 */ /* 0x000fe2000c10190e */
[----:B------:R-:W-:Y:S01]  /*66d0*/  LEA.HI.X R3, R44, UR9, RZ, 0x2, P0 ;  /* 0x000000092c037c11 */ /* 0x000fe200080f14ff */
[----:B------:R-:W2:Y:S01]  /*66e0*/  LDCU.64 UR8, c[0x0][0x390] ;  /* 0x00007200ff0877ac */ /* 0x000ea20008000a00 */
[----:B------:R-:W-:Y:S01]  /*66f0*/  LOP3.LUT R44, R0, 0xc, RZ, 0xfc, !PT ;  /* 0x0000000c002c7812 */ /* 0x000fe200078efcff */
[----:B------:R-:W-:Y:S01]  /*6700*/  STG.E desc[UR14][R42.64+0x180], R192 ;  /* 0x000180c02a007986 */ /* 0x000fe2000c10190e */
[----:B------:R-:W-:-:S03]  /*6710*/  IADD3 R48, P0, PT, R252, R49, RZ ;  /* 0x00000031fc307210 */ /* 0x000fc60007f1e0ff */
[----:B------:R-:W-:Y:S01]  /*6720*/  IMAD.SHL.U32 R44, R44, 0x100, RZ ;  /* 0x000001002c2c7824 */ /* 0x000fe200078e00ff */
[----:B------:R-:W-:Y:S01]  /*6730*/  STG.E desc[UR14][R42.64+0x200], R96 ;  /* 0x000200602a007986 */ /* 0x000fe2000c10190e */
[----:B------:R-:W-:-:S03]  /*6740*/  IMAD.X R49, RZ, RZ, R3, P0 ;  /* 0x000000ffff317224 */ /* 0x000fc600000e0603 */
[----:B------:R-:W-:Y:S04]  /*6750*/  STG.E desc[UR14][R42.64+0x280], R128 ;  /* 0x000280802a007986 */ /* 0x000fe8000c10190e */
[----:B------:R4:W-:Y:S04]  /*6760*/  STG.E desc[UR14][R42.64+0x300], R4 ;  /* 0x000300042a007986 */ /* 0x0009e8000c10190e */
[----:B0-----:R3:W-:Y:S04]  /*6770*/  STG.E desc[UR14][R42.64+0x380], R36 ;  /* 0x000380242a007986 */ /* 0x0017e8000c10190e */
[----:B-1----:R-:W5:Y:S01]  /*6780*/  LDL.LU R248, [R1+0x1c] ;  /* 0x00001c0001f87983 */ /* 0x002f620000300800 */
[----:B----4-:R-:W-:-:S03]  /*6790*/  LOP3.LUT R4, R0, 0x10, RZ, 0xfc, !PT ;  /* 0x0000001000047812 */ /* 0x010fc600078efcff */
[----:B------:R2:W-:Y:S01]  /*67a0*/  STG.E desc[UR14][R40.64+0x380], R37 ;  /* 0x0003802528007986 */ /* 0x0005e2000c10190e */
[----:B---3--:R-:W-:Y:S01]  /*67b0*/  LEA R43, P0, R44, UR4, 0x2 ;  /* 0x000000042c2b7c11 */ /* 0x008fe2000f8010ff */
[----:B------:R-:W-:Y:S02]  /*67c0*/  IMAD.SHL.U32 R4, R4, 0x100, RZ ;  /* 0x0000010004047824 */ /* 0x000fe400078e00ff */
[----:B------:R0:W-:Y:S01]  /*67d0*/  STG.E desc[UR14][R40.64+0x300], R5 ;  /* 0x0003000528007986 */ /* 0x0001e2000c10190e */
[----:B------:R-:W-:Y:S01]  /*67e0*/  LEA.HI.X R3, R44, UR5, RZ, 0x2, P0 ;  /* 0x000000052c037c11 */ /* 0x000fe200080f14ff */
[----:B------:R-:W0:Y:S01]  /*67f0*/  LDCU.64 UR4, c[0x0][0x390] ;  /* 0x00007200ff0477ac */ /* 0x000e220008000a00 */
[----:B------:R-:W-:Y:S01]  /*6800*/  IADD3 R42, P0, PT, R252, R43, RZ ;  /* 0x0000002bfc2a7210 */ /* 0x000fe20007f1e0ff */
[----:B------:R-:W1:Y:S04]  /*6810*/  LDSM.16.M88.4 R44, [R2+0x100] ;  /* 0x00010000022c783b */ /* 0x000e680000000200 */
[----:B------:R-:W-:Y:S01]  /*6820*/  IMAD.X R43, RZ, RZ, R3, P0 ;  /* 0x000000ffff2b7224 */ /* 0x000fe200000e0603 */
[C---:B--2---:R-:W-:Y:S01]  /*6830*/  LEA R37, P0, R4.reuse, UR8, 0x2 ;  /* 0x0000000804257c11 */ /* 0x044fe2000f8010ff */
[----:B------:R-:W-:Y:S03]  /*6840*/  STG.E desc[UR14][R40.64], R249 ;  /* 0x000000f928007986 */ /* 0x000fe6000c10190e */
[----:B------:R-:W-:Y:S01]  /*6850*/  LEA.HI.X R3, R4, UR9, RZ, 0x2, P0 ;  /* 0x0000000904037c11 */ /* 0x000fe200080f14ff */
[----:B------:R-:W-:Y:S01]  /*6860*/  STG.E desc[UR14][R40.64+0x80], R241 ;  /* 0x000080f128007986 */ /* 0x000fe2000c10190e */
[----:B------:R-:W-:Y:S01]  /*6870*/  LOP3.LUT R4, R0, 0x14, RZ, 0xfc, !PT ;  /* 0x0000001400047812 */ /* 0x000fe200078efcff */
[----:B------:R-:W2:Y:S01]  /*6880*/  LDCU.64 UR8, c[0x0][0x390] ;  /* 0x00007200ff0877ac */ /* 0x000ea20008000a00 */
[----:B------:R-:W-:Y:S01]  /*6890*/  IADD3 R36, P0, PT, R252, R37, RZ ;  /* 0x00000025fc247210 */ /* 0x000fe20007f1e0ff */
[----:B------:R-:W-:Y:S02]  /*68a0*/  STG.E desc[UR14][R40.64+0x100], R161 ;  /* 0x000100a128007986 */ /* 0x000fe4000c10190e */
[----:B------:R-:W-:-:S02]  /*68b0*/  IMAD.SHL.U32 R4, R4, 0x100, RZ ;  /* 0x0000010004047824 */ /* 0x000fc400078e00ff */
[----:B------:R-:W-:Y:S01]  /*68c0*/  IMAD.X R37, RZ, RZ, R3, P0 ;  /* 0x000000ffff257224 */ /* 0x000fe200000e0603 */
[----:B------:R-:W-:Y:S02]  /*68d0*/  STG.E desc[UR14][R40.64+0x180], R193 ;  /* 0x000180c128007986 */ /* 0x000fe4000c10190e */
[C---:B0-----:R-:W-:Y:S02]  /*68e0*/  LEA R5, P0, R4.reuse, UR4, 0x2 ;  /* 0x0000000404057c11 */ /* 0x041fe4000f8010ff */
[----:B------:R-:W-:Y:S02]  /*68f0*/  STG.E desc[UR14][R40.64+0x200], R97 ;  /* 0x0002006128007986 */ /* 0x000fe4000c10190e */
[----:B------:R-:W-:Y:S01]  /*6900*/  LEA.HI.X R3, R4, UR5, RZ, 0x2, P0 ;  /* 0x0000000504037c11 */ /* 0x000fe200080f14ff */
[----:B------:R-:W0:Y:S01]  /*6910*/  LDCU.64 UR4, c[0x0][0x390] ;  /* 0x00007200ff0477ac */ /* 0x000e220008000a00 */
[----:B------:R-:W-:Y:S01]  /*6920*/  STG.E desc[UR14][R40.64+0x280], R129 ;  /* 0x0002808128007986 */ /* 0x000fe2000c10190e */
[----:B------:R-:W-:-:S03]  /*6930*/  IADD3 R4, P0, PT, R252, R5, RZ ;  /* 0x00000005fc047210 */ /* 0x000fc60007f1e0ff */
[----:B------:R3:W-:Y:S02]  /*6940*/  STG.E desc[UR14][R48.64+0x300], R6 ;  /* 0x0003000630007986 */ /* 0x0007e4000c10190e */
[----:B------:R-:W-:Y:S01]  /*6950*/  IMAD.X R5, RZ, RZ, R3, P0 ;  /* 0x000000ffff057224 */ /* 0x000fe200000e0603 */
[C---:B------:R-:W-:Y:S01]  /*6960*/  LOP3.LUT R3, R0.reuse, 0x18, RZ, 0xfc, !PT ;  /* 0x0000001800037812 */ /* 0x040fe200078efcff */
[----:B------:R-:W-:Y:S01]  /*6970*/  STG.E desc[UR14][R48.64], R250 ;  /* 0x000000fa30007986 */ /* 0x000fe2000c10190e */
[----:B---3--:R-:W-:-:S03]  /*6980*/  LOP3.LUT R6, R0, 0x1c, RZ, 0xfc, !PT ;  /* 0x0000001c00067812 */ /* 0x008fc600078efcff */
[----:B------:R-:W-:Y:S02]  /*6990*/  STG.E desc[UR14][R48.64+0x80], R242 ;  /* 0x000080f230007986 */ /* 0x000fe4000c10190e */
[----:B------:R-:W-:Y:S02]  /*69a0*/  IMAD.SHL.U32 R6, R6, 0x100, RZ ;  /* 0x0000010006067824 */ /* 0x000fe400078e00ff */
[----:B------:R-:W-:Y:S04]  /*69b0*/  STG.E desc[UR14][R48.64+0x100], R162 ;  /* 0x000100a230007986 */ /* 0x000fe8000c10190e */
[----:B------:R-:W-:Y:S01]  /*69c0*/  STG.E desc[UR14][R48.64+0x180], R194 ;  /* 0x000180c230007986 */ /* 0x000fe2000c10190e */
[----:B0-----:R-:W-:-:S03]  /*69d0*/  LEA R241, P2, R6, UR4, 0x2 ;  /* 0x0000000406f17c11 */ /* 0x001fc6000f8410ff */
[----:B------:R-:W-:Y:S04]  /*69e0*/  STG.E desc[UR14][R48.64+0x200], R98 ;  /* 0x0002006230007986 */ /* 0x000fe8000c10190e */
[----:B------:R-:W-:Y:S04]  /*69f0*/  STG.E desc[UR14][R48.64+0x280], R130 ;  /* 0x0002808230007986 */ /* 0x000fe8000c10190e */
[----:B------:R-:W-:Y:S01]  /*6a00*/  STG.E desc[UR14][R48.64+0x380], R38 ;  /* 0x0003802630007986 */ /* 0x000fe2000c10190e */
[----:B------:R-:W-:-:S03]  /*6a10*/  IMAD.SHL.U32 R3, R3, 0x100, RZ ;  /* 0x0000010003037824 */ /* 0x000fc600078e00ff */
[----:B------:R0:W-:Y:S04]  /*6a20*/  STG.E desc[UR14][R42.64+0x300], R7 ;  /* 0x000300072a007986 */ /* 0x0001e8000c10190e */
[----:B------:R-:W-:Y:S04]  /*6a30*/  STG.E desc[UR14][R42.64], R251 ;  /* 0x000000fb2a007986 */ /* 0x000fe8000c10190e */
[----:B------:R-:W-:Y:S01]  /*6a40*/  STG.E desc[UR14][R42.64+0x80], R243 ;  /* 0x000080f32a007986 */ /* 0x000fe2000c10190e */
[----:B0-----:R-:W-:-:S03]  /*6a50*/  LOP3.LUT R7, R0, 0x20, RZ, 0xfc, !PT ;  /* 0x0000002000077812 */ /* 0x001fc600078efcff */
[----:B------:R-:W-:Y:S01]  /*6a60*/  STG.E desc[UR14][R42.64+0x100], R163 ;  /* 0x000100a32a007986 */ /* 0x000fe2000c10190e */
[----:B------:R-:W-:Y:S01]  /*6a70*/  LEA.HI.X R38, R6, UR5, RZ, 0x2, P2 ;  /* 0x0000000506267c11 */ /* 0x000fe200090f14ff */
[----:B------:R-:W0:Y:S02]  /*6a80*/  LDCU.64 UR4, c[0x0][0x390] ;  /* 0x00007200ff0477ac */ /* 0x000e240008000a00 */
[----:B------:R2:W-:Y:S01]  /*6a90*/  STG.E desc[UR14][R42.64+0x180], R195 ;  /* 0x000180c32a007986 */ /* 0x0005e2000c10190e */
[----:B------:R-:W-:Y:S01]  /*6aa0*/  IMAD.SHL.U32 R7, R7, 0x100, RZ ;  /* 0x0000010007077824 */ /* 0x000fe200078e00ff */
[----:B------:R-:W-:Y:S02]  /*6ab0*/  LOP3.LUT R6, R0, 0x28, RZ, 0xfc, !PT ;  /* 0x0000002800067812 */ /* 0x000fe400078efcff */
[----:B------:R-:W-:Y:S04]  /*6ac0*/  STG.E desc[UR14][R42.64+0x200], R99 ;  /* 0x000200632a007986 */ /* 0x000fe8000c10190e */
[----:B------:R-:W-:Y:S04]  /*6ad0*/  STG.E desc[UR14][R42.64+0x280], R131 ;  /* 0x000280832a007986 */ /* 0x000fe8000c10190e */
[----:B------:R-:W-:Y:S01]  /*6ae0*/  STG.E desc[UR14][R42.64+0x380], R39 ;  /* 0x000380272a007986 */ /* 0x000fe2000c10190e */
[----:B--2---:R-:W-:-:S03]  /*6af0*/  LEA R195, P0, R3, UR8, 0x2 ;  /* 0x0000000803c37c11 */ /* 0x004fc6000f8010ff */
[----:B------:R2:W-:Y:S01]  /*6b00*/  STG.E desc[UR14][R36.64+0x300], R8 ;  /* 0x0003000824007986 */ /* 0x0005e2000c10190e */
[----:B------:R-:W-:-:S03]  /*6b10*/  IMAD.SHL.U32 R6, R6, 0x100, RZ ;  /* 0x0000010006067824 */ /* 0x000fc600078e00ff */
[----:B------:R-:W-:Y:S04]  /*6b20*/  STG.E desc[UR14][R36.64], R244 ;  /* 0x000000f424007986 */ /* 0x000fe8000c10190e */
[----:B------:R-:W-:Y:S01]  /*6b30*/  STG.E desc[UR14][R36.64+0x80], R236 ;  /* 0x000080ec24007986 */ /* 0x000fe2000c10190e */
[----:B--2---:R-:W-:-:S03]  /*6b40*/  LOP3.LUT R8, R0, 0x2c, RZ, 0xfc, !PT ;  /* 0x0000002c00087812 */ /* 0x004fc600078efcff */
[----:B------:R-:W-:Y:S04]  /*6b50*/  STG.E desc[UR14][R36.64+0x100], R156 ;  /* 0x0001009c24007986 */ /* 0x000fe8000c10190e */
[----:B------:R-:W-:Y:S01]  /*6b60*/  STG.E desc[UR14][R36.64+0x180], R168 ;  /* 0x000180a824007986 */ /* 0x000fe2000c10190e */
[----:B------:R-:W-:-:S03]  /*6b70*/  IMAD.SHL.U32 R8, R8, 0x100, RZ ;  /* 0x0000010008087824 */ /* 0x000fc600078e00ff */
[----:B------:R-:W-:Y:S04]  /*6b80*/  STG.E desc[UR14][R36.64+0x200], R92 ;  /* 0x0002005c24007986 */ /* 0x000fe8000c10190e */
[----:B------:R-:W-:Y:S04]  /*6b90*/  STG.E desc[UR14][R36.64+0x280], R124 ;  /* 0x0002807c24007986 */ /* 0x000fe8000c10190e */
[----:B-1----:R1:W-:Y:S04]  /*6ba0*/  STG.E desc[UR14][R36.64+0x380], R44 ;  /* 0x0003802c24007986 */ /* 0x0023e8000c10190e */
[----:B------:R2:W-:Y:S01]  /*6bb0*/  STG.E desc[UR14][R4.64+0x80], R237 ;  /* 0x000080ed04007986 */ /* 0x0005e2000c10190e */
[----:B------:R-:W-:-:S03]  /*6bc0*/  LEA R66, P2, R6, UR18, 0x2 ;  /* 0x0000001206427c11 */ /* 0x000fc6000f8410ff */
[----:B------:R-:W3:Y:S01]  /*6bd0*/  LDL.LU R250, [R1+0x8] ;  /* 0x0000080001fa7983 */ /* 0x000ee20000300800 */
[----:B-1----:R-:W-:Y:S01]  /*6be0*/  LEA.HI.X R36, R3, UR9, RZ, 0x2, P0 ;  /* 0x0000000903247c11 */ /* 0x002fe200080f14ff */
[----:B------:R-:W1:Y:S01]  /*6bf0*/  LDCU.64 UR8, c[0x0][0x390] ;  /* 0x00007200ff0877ac */ /* 0x000e620008000a00 */
[----:B------:R-:W-:Y:S01]  /*6c00*/  LOP3.LUT R3, R0, 0x24, RZ, 0xfc, !PT ;  /* 0x0000002400037812 */ /* 0x000fe200078efcff */
[----:B------:R-:W4:Y:S01]  /*6c10*/  LDL.LU R242, [R1+0x4] ;  /* 0x0000040001f27983 */ /* 0x000f220000300800 */
[----:B--2---:R-:W-:-:S03]  /*6c20*/  LEA R237, P3, R7, UR10, 0x2 ;  /* 0x0000000a07ed7c11 */ /* 0x004fc6000f8610ff */
[----:B------:R-:W-:Y:S01]  /*6c30*/  IMAD.SHL.U32 R3, R3, 0x100, RZ ;  /* 0x0000010003037824 */ /* 0x000fe200078e00ff */
[----:B------:R-:W-:Y:S01]  /*6c40*/  LEA.HI.X R7, R7, UR11, RZ, 0x2, P3 ;  /* 0x0000000b07077c11 */ /* 0x000fe200098f14ff */
[----:B------:R-:W2:Y:S01]  /*6c50*/  LDCU.64 UR10, c[0x0][0x390] ;  /* 0x00007200ff0a77ac */ /* 0x000ea20008000a00 */
[----:B------:R-:W-:Y:S01]  /*6c60*/  LEA R40, P3, R8, UR20, 0x2 ;  /* 0x0000001408287c11 */ /* 0x000fe2000f8610ff */
[----:B------:R-:W3:Y:S01]  /*6c70*/  LDL.LU R244, [R1] ;  /* 0x0000000001f47983 */ /* 0x000ee20000300800 */
[----:B------:R-:W-:Y:S01]  /*6c80*/  LEA.HI.X R39, R6, UR19, RZ, 0x2, P2 ;  /* 0x0000001306277c11 */ /* 0x000fe200090f14ff */
[----:B------:R-:W2:Y:S01]  /*6c90*/  LDCU.64 UR18, c[0x0][0x390] ;  /* 0x00007200ff1277ac */ /* 0x000ea20008000a00 */
[----:B------:R-:W-:Y:S01]  /*6ca0*/  LEA.HI.X R41, R8, UR21, RZ, 0x2, P3 ;  /* 0x0000001508297c11 */ /* 0x000fe200098f14ff */
[----:B------:R-:W3:Y:S01]  /*6cb0*/  LDL.LU R168, [R1+0x18] ;  /* 0x0000180001a87983 */ /* 0x000ee20000300800 */
[C---:B------:R-:W-:Y:S01]  /*6cc0*/  LOP3.LUT R6, R0.reuse, 0x34, RZ, 0xfc, !PT ;  /* 0x0000003400067812 */ /* 0x040fe200078efcff */
[----:B------:R-:W2:Y:S01]  /*6cd0*/  LDCU.64 UR20, c[0x0][0x390] ;  /* 0x00007200ff1477ac */ /* 0x000ea20008000a00 */
[----:B------:R-:W-:Y:S01]  /*6ce0*/  LOP3.LUT R8, R0, 0x38, RZ, 0xfc, !PT ;  /* 0x0000003800087812 */ /* 0x000fe200078efcff */
[----:B------:R2:W-:Y:S01]  /*6cf0*/  STG.E desc[UR14][R4.64], R245 ;  /* 0x000000f504007986 */ /* 0x0005e2000c10190e */
[C---:B------:R-:W-:Y:S01]  /*6d00*/  LEA R96, P0, R3.reuse, UR16, 0x2 ;  /* 0x0000001003607c11 */ /* 0x040fe2000f8010ff */
[----:B------:R-:W-:Y:S01]  /*6d10*/  IMAD.SHL.U32 R6, R6, 0x100, RZ ;  /* 0x0000010006067824 */ /* 0x000fe200078e00ff */
[----:B------:R-:W-:Y:S01]  /*6d20*/  LOP3.LUT R44, R0, 0x48, RZ, 0xfc, !PT ;  /* 0x00000048002c7812 */ /* 0x000fe200078efcff */
[----:B------:R-:W-:Y:S01]  /*6d30*/  IMAD.SHL.U32 R8, R8, 0x100, RZ ;  /* 0x0000010008087824 */ /* 0x000fe200078e00ff */
[----:B------:R-:W-:Y:S01]  /*6d40*/  LEA.HI.X R37, R3, UR17, RZ, 0x2, P0 ;  /* 0x0000001103257c11 */ /* 0x000fe200080f14ff */
[----:B------:R-:W2:Y:S01]  /*6d50*/  LDCU.64 UR16, c[0x0][0x390] ;  /* 0x00007200ff1077ac */ /* 0x000ea20008000a00 */
[----:B------:R-:W-:Y:S01]  /*6d60*/  LOP3.LUT R3, R0, 0x30, RZ, 0xfc, !PT ;  /* 0x0000003000037812 */ /* 0x000fe200078efcff */
[----:B------:R-:W-:Y:S01]  /*6d70*/  IMAD.SHL.U32 R44, R44, 0x100, RZ ;  /* 0x000001002c2c7824 */ /* 0x000fe200078e00ff */
[----:B0-----:R-:W-:-:S02]  /*6d80*/  LEA R48, P2, R6, UR4, 0x2 ;  /* 0x0000000406307c11 */ /* 0x001fc4000f8410ff */
[----:B-1----:R-:W-:Y:S01]  /*6d90*/  LEA R50, P3, R8, UR8, 0x2 ;  /* 0x0000000808327c11 */ /* 0x002fe2000f8610ff */
[----:B------:R-:W-:Y:S01]  /*6da0*/  IMAD.SHL.U32 R3, R3, 0x100, RZ ;  /* 0x0000010003037824 */ /* 0x000fe200078e00ff */
[----:B------:R-:W-:Y:S01]  /*6db0*/  LEA.HI.X R49, R6, UR5, RZ, 0x2, P2 ;  /* 0x0000000506317c11 */ /* 0x000fe200090f14ff */
[----:B------:R-:W0:Y:S01]  /*6dc0*/  LDCU.64 UR4, c[0x0][0x390] ;  /* 0x00007200ff0477ac */ /* 0x000e220008000a00 */
[----:B------:R-:W-:Y:S02]  /*6dd0*/  LEA.HI.X R51, R8, UR9, RZ, 0x2, P3 ;  /* 0x0000000908337c11 */ /* 0x000fe400098f14ff */
[C---:B------:R-:W-:Y:S01]  /*6de0*/  LOP3.LUT R6, R0.reuse, 0x40, RZ, 0xfc, !PT ;  /* 0x0000004000067812 */ /* 0x040fe200078efcff */
[----:B------:R-:W1:Y:S01]  /*6df0*/  LDCU.64 UR8, c[0x0][0x390] ;  /* 0x00007200ff0877ac */ /* 0x000e620008000a00 */
[----:B------:R-:W-:Y:S02]  /*6e00*/  LOP3.LUT R8, R0, 0x44, RZ, 0xfc, !PT ;  /* 0x0000004400087812 */ /* 0x000fe400078efcff */
[C---:B------:R-:W-:Y:S01]  /*6e10*/  LEA R42, P0, R3.reuse, UR22, 0x2 ;  /* 0x00000016032a7c11 */ /* 0x040fe2000f8010ff */
[----:B------:R-:W-:Y:S01]  /*6e20*/  IMAD.SHL.U32 R6, R6, 0x100, RZ ;  /* 0x0000010006067824 */ /* 0x000fe200078e00ff */
[----:B--2---:R-:W-:Y:S01]  /*6e30*/  LEA R58, P4, R44, UR18, 0x2 ;  /* 0x000000122c3a7c11 */ /* 0x004fe2000f8810ff */
[----:B------:R-:W-:Y:S01]  /*6e40*/  IMAD.SHL.U32 R8, R8, 0x100, RZ ;  /* 0x0000010008087824 */ /* 0x000fe200078e00ff */
[----:B------:R-:W-:Y:S01]  /*6e50*/  LEA.HI.X R43, R3, UR23, RZ, 0x2, P0 ;  /* 0x00000017032b7c11 */ /* 0x000fe200080f14ff */
[----:B------:R-:W2:Y:S01]  /*6e60*/  LDCU.64 UR22, c[0x0][0x390] ;  /* 0x00007200ff1677ac */ /* 0x000ea20008000a00 */
[----:B------:R-:W-:-:S02]  /*6e70*/  LOP3.LUT R3, R0, 0x3c, RZ, 0xfc, !PT ;  /* 0x0000003c00037812 */ /* 0x000fc400078efcff */
[----:B------:R-:W-:Y:S02]  /*6e80*/  LEA R54, P2, R6, UR24, 0x2 ;  /* 0x0000001806367c11 */ /* 0x000fe4000f8410ff */
[----:B------:R-:W-:Y:S01]  /*6e90*/  LEA R56, P3, R8, UR16, 0x2 ;  /* 0x0000001008387c11 */ /* 0x000fe2000f8610ff */
[----:B------:R-:W-:Y:S01]  /*6ea0*/  IMAD.SHL.U32 R3, R3, 0x100, RZ ;  /* 0x0000010003037824 */ /* 0x000fe200078e00ff */
[----:B------:R-:W-:Y:S02]  /*6eb0*/  LEA.HI.X R55, R6, UR25, RZ, 0x2, P2 ;  /* 0x0000001906377c11 */ /* 0x000fe400090f14ff */
[----:B------:R-:W-:Y:S01]  /*6ec0*/  LEA.HI.X R57, R8, UR17, RZ, 0x2, P3 ;  /* 0x0000001108397c11 */ /* 0x000fe200098f14ff */
[----:B------:R-:W1:Y:S01]  /*6ed0*/  LDCU.64 UR16, c[0x0][0x390] ;  /* 0x00007200ff1077ac */ /* 0x000e620008000a00 */
[C---:B------:R-:W-:Y:S02]  /*6ee0*/  LOP3.LUT R6, R0.reuse, 0x50, RZ, 0xfc, !PT ;  /* 0x0000005000067812 */ /* 0x040fe400078efcff */
[----:B------:R-:W-:-:S02]  /*6ef0*/  LOP3.LUT R8, R0, 0x54, RZ, 0xfc, !PT ;  /* 0x0000005400087812 */ /* 0x000fc400078efcff */
[C---:B------:R-:W-:Y:S01]  /*6f00*/  LEA R52, P0, R3.reuse, UR10, 0x2 ;  /* 0x0000000a03347c11 */ /* 0x040fe2000f8010ff */
[----:B------:R-:W-:Y:S01]  /*6f10*/  IMAD.SHL.U32 R6, R6, 0x100, RZ ;  /* 0x0000010006067824 */ /* 0x000fe200078e00ff */
[----:B------:R-:W-:Y:S01]  /*6f20*/  LEA.HI.X R59, R44, UR19, RZ, 0x2, P4 ;  /* 0x000000132c3b7c11 */ /* 0x000fe2000a0f14ff */
[----:B------:R-:W-:Y:S01]  /*6f30*/  IMAD.SHL.U32 R8, R8, 0x100, RZ ;  /* 0x0000010008087824 */ /* 0x000fe200078e00ff */
[----:B------:R-:W-:Y:S01]  /*6f40*/  LEA.HI.X R53, R3, UR11, RZ, 0x2, P0 ;  /* 0x0000000b03357c11 */ /* 0x000fe200080f14ff */
[----:B------:R-:W1:Y:S01]  /*6f50*/  LDCU.64 UR10, c[0x0][0x390] ;  /* 0x00007200ff0a77ac */ /* 0x000e620008000a00 */
[----:B------:R-:W-:Y:S02]  /*6f60*/  LOP3.LUT R3, R0, 0x4c, RZ, 0xfc, !PT ;  /* 0x0000004c00037812 */ /* 0x000fe400078efcff */
[----:B------:R-:W-:Y:S01]  /*6f70*/  LEA R251, P2, R6, UR26, 0x2 ;  /* 0x0000001a06fb7c11 */ /* 0x000fe2000f8410ff */
[----:B------:R-:W2:Y:S01]  /*6f80*/  LDCU.64 UR18, c[0x0][0x390] ;  /* 0x00007200ff1277ac */ /* 0x000ea20008000a00 */
[----:B0-----:R-:W-:Y:S01]  /*6f90*/  LEA R249, P3, R8, UR4, 0x2 ;  /* 0x0000000408f97c11 */ /* 0x001fe2000f8610ff */
[----:B------:R-:W-:Y:S01]  /*6fa0*/  IMAD.SHL.U32 R3, R3, 0x100, RZ ;  /* 0x0000010003037824 */ /* 0x000fe200078e00ff */
[----:B------:R-:W-:-:S02]  /*6fb0*/  LEA.HI.X R67, R6, UR27, RZ, 0x2, P2 ;  /* 0x0000001b06437c11 */ /* 0x000fc400090f14ff */
[----:B------:R-:W-:Y:S01]  /*6fc0*/  LEA.HI.X R97, R8, UR5, RZ, 0x2, P3 ;  /* 0x0000000508617c11 */ /* 0x000fe200098f14ff */
[----:B------:R-:W0:Y:S01]  /*6fd0*/  LDCU.64 UR4, c[0x0][0x390] ;  /* 0x00007200ff0477ac */ /* 0x000e220008000a00 */
[C---:B------:R-:W-:Y:S02]  /*6fe0*/  LOP3.LUT R6, R0.reuse, 0x5c, RZ, 0xfc, !PT ;  /* 0x0000005c00067812 */ /* 0x040fe400078efcff */
[----:B------:R-:W-:Y:S02]  /*6ff0*/  LOP3.LUT R8, R0, 0x60, RZ, 0xfc, !PT ;  /* 0x0000006000087812 */ /* 0x000fe400078efcff */
[C---:B------:R-:W-:Y:S01]  /*7000*/  LEA R64, P0, R3.reuse, UR20, 0x2 ;  /* 0x0000001403407c11 */ /* 0x040fe2000f8010ff */
[----:B------:R-:W-:Y:S01]  /*7010*/  IMAD.SHL.U32 R6, R6, 0x100, RZ ;  /* 0x0000010006067824 */ /* 0x000fe200078e00ff */
[----:B------:R-:W-:Y:S01]  /*7020*/  LOP3.LUT R44, R0, 0x70, RZ, 0xfc, !PT ;  /* 0x00000070002c7812 */ /* 0x000fe200078efcff */
[----:B------:R-:W-:Y:S01]  /*7030*/  IMAD.SHL.U32 R8, R8, 0x100, RZ ;  /* 0x0000010008087824 */ /* 0x000fe200078e00ff */
[----:B------:R-:W-:Y:S01]  /*7040*/  LEA.HI.X R65, R3, UR21, RZ, 0x2, P0 ;  /* 0x0000001503417c11 */ /* 0x000fe200080f14ff */
[----:B------:R-:W0:Y:S01]  /*7050*/  LDCU.64 UR20, c[0x0][0x390] ;  /* 0x00007200ff1477ac */ /* 0x000e220008000a00 */
[----:B-1----:R-:W-:Y:S01]  /*7060*/  LEA R129, P2, R6, UR10, 0x2 ;  /* 0x0000000a06817c11 */ /* 0x002fe2000f8410ff */
[----:B------:R-:W-:Y:S01]  /*7070*/  IMAD.SHL.U32 R98, R44, 0x100, RZ ;  /* 0x000001002c627824 */ /* 0x000fe200078e00ff */
[----:B------:R-:W-:-:S02]  /*7080*/  LEA R131, P3, R8, UR16, 0x2 ;  /* 0x0000001008837c11 */ /* 0x000fc4000f8610ff */
[----:B------:R-:W-:Y:S02]  /*7090*/  LEA.HI.X R92, R6, UR11, RZ, 0x2, P2 ;  /* 0x0000000b065c7c11 */ /* 0x000fe400090f14ff */
[----:B------:R-:W-:Y:S01]  /*70a0*/  IADD3 R240, P6, PT, R252, R241, RZ ;  /* 0x000000f1fcf07210 */ /* 0x000fe20007fde0ff */
[----:B------:R-:W-:Y:S01]  /*70b0*/  STG.E desc[UR14][R4.64+0x100], R157 ;  /* 0x0001009d04007986 */ /* 0x000fe2000c10190e */
[----:B------:R-:W-:Y:S01]  /*70c0*/  LEA.HI.X R62, R8, UR17, RZ, 0x2, P3 ;  /* 0x00000011083e7c11 */ /* 0x000fe200098f14ff */
[----:B------:R-:W1:Y:S01]  /*70d0*/  LDCU.64 UR10, c[0x0][0x390] ;  /* 0x00007200ff0a77ac */ /* 0x000e620008000a00 */
[C---:B------:R-:W-:Y:S01]  /*70e0*/  LOP3.LUT R6, R0.reuse, 0x68, RZ, 0xfc, !PT ;  /* 0x0000006800067812 */ /* 0x040fe200078efcff */
[----:B------:R-:W-:Y:S01]  /*70f0*/  IMAD.X R241, RZ, RZ, R38, P6 ;  /* 0x000000fffff17224 */ /* 0x000fe200030e0626 */
[----:B------:R-:W-:Y:S02]  /*7100*/  LOP3.LUT R8, R0, 0x6c, RZ, 0xfc, !PT ;  /* 0x0000006c00087812 */ /* 0x000fe400078efcff */
[----:B------:R-:W-:Y:S01]  /*7110*/  IADD3 R236, P4, PT, R252, R195, RZ ;  /* 0x000000c3fcec7210 */ /* 0x000fe20007f9e0ff */
[----:B------:R-:W-:Y:S01]  /*7120*/  IMAD.SHL.U32 R6, R6, 0x100, RZ ;  /* 0x0000010006067824 */ /* 0x000fe200078e00ff */
[----:B------:R-:W-:Y:S01]  /*7130*/  LOP3.LUT R3, R0, 0x58, RZ, 0xfc, !PT ;  /* 0x0000005800037812 */ /* 0x000fe200078efcff */
[----:B------:R-:W-:Y:S01]  /*7140*/  IMAD.SHL.U32 R8, R8, 0x100, RZ ;  /* 0x0000010008087824 */ /* 0x000fe200078e00ff */
[----:B------:R-:W-:-:S02]  /*7150*/  IADD3 R40, P6, PT, R252, R40, RZ ;  /* 0x00000028fc287210 */ /* 0x000fc40007fde0ff */
[----:B0-----:R-:W-:Y:S01]  /*7160*/  LEA R163, P2, R6, UR4, 0x2 ;  /* 0x0000000406a37c11 */ /* 0x001fe2000f8410ff */
[----:B------:R-:W-:Y:S01]  /*7170*/  IMAD.SHL.U32 R3, R3, 0x100, RZ ;  /* 0x0000010003037824 */ /* 0x000fe200078e00ff */
[----:B------:R-:W-:Y:S01]  /*7180*/  LEA R193, P3, R8, UR20, 0x2 ;  /* 0x0000001408c17c11 */ /* 0x000fe2000f8610ff */
[----:B------:R-:W-:Y:S01]  /*7190*/  STG.E desc[UR14][R4.64+0x180], R169 ;  /* 0x000180a904007986 */ /* 0x000fe2000c10190e */
[----:B------:R-:W-:Y:S01]  /*71a0*/  LEA.HI.X R60, R6, UR5, RZ, 0x2, P2 ;  /* 0x00000005063c7c11 */ /* 0x000fe200090f14ff */
[----:B------:R-:W-:Y:S01]  /*71b0*/  IMAD.X R41, RZ, RZ, R41, P6 ;  /* 0x000000ffff297224 */ /* 0x000fe200030e0629 */
[----:B------:R-:W-:Y:S01]  /*71c0*/  LEA.HI.X R44, R8, UR21, RZ, 0x2, P3 ;  /* 0x00000015082c7c11 */ /* 0x000fe200098f14ff */
[----:B------:R-:W-:Y:S01]  /*71d0*/  STG.E desc[UR14][R4.64+0x200], R93 ;  /* 0x0002005d04007986 */ /* 0x000fe2000c10190e */
[C---:B------:R-:W-:Y:S01]  /*71e0*/  IADD3 R6, P3, PT, R252.reuse, R237, RZ ;  /* 0x000000edfc067210 */ /* 0x040fe20007f7e0ff */
[----:B------:R-:W-:Y:S01]  /*71f0*/  IMAD.X R237, RZ, RZ, R36, P4 ;  /* 0x000000ffffed7224 */ /* 0x000fe200020e0624 */
[C---:B------:R-:W-:Y:S01]  /*7200*/  IADD3 R36, P5, PT, R252.reuse, R96, RZ ;  /* 0x00000060fc247210 */ /* 0x040fe20007fbe0ff */
[----:B------:R-:W-:Y:S01]  /*7210*/  STG.E desc[UR14][R4.64+0x280], R125 ;  /* 0x0002807d04007986 */ /* 0x000fe2000c10190e */
[C---:B------:R-:W-:Y:S01]  /*7220*/  IADD3 R38, P4, PT, R252.reuse, R66, RZ ;  /* 0x00000042fc267210 */ /* 0x040fe20007f9e0ff */
[----:B------:R-:W-:Y:S01]  /*7230*/  IMAD.X R7, RZ, RZ, R7, P3 ;  /* 0x000000ffff077224 */ /* 0x000fe200018e0607 */
[C---:B------:R-:W-:Y:S01]  /*7240*/  IADD3 R42, P3, PT, R252.reuse, R42, RZ ;  /* 0x0000002afc2a7210 */ /* 0x040fe20007f7e0ff */
[----:B------:R-:W-:Y:S01]  /*7250*/  IMAD.X R37, RZ, RZ, R37, P5 ;  /* 0x000000ffff257224 */ /* 0x000fe200028e0625 */
[C---:B------:R-:W-:Y:S01]  /*7260*/  IADD3 R48, P5, PT, R252.reuse, R48, RZ ;  /* 0x00000030fc307210 */ /* 0x040fe20007fbe0ff */
[----:B------:R-:W-:Y:S01]  /*7270*/  IMAD.X R39, RZ, RZ, R39, P4 ;  /* 0x000000ffff277224 */ /* 0x000fe200020e0627 */
[C---:B------:R-:W-:Y:S01]  /*7280*/  LEA R245, P0, R3.reuse, UR8, 0x2 ;  /* 0x0000000803f57c11 */ /* 0x040fe2000f8010ff */
[----:B------:R-:W-:Y:S01]  /*7290*/  IMAD.X R43, RZ, RZ, R43, P3 ;  /* 0x000000ffff2b7224 */ /* 0x000fe200018e062b */
[C---:B------:R-:W-:Y:S01]  /*72a0*/  IADD3 R54, P3, PT, R252.reuse, R54, RZ ;  /* 0x00000036fc367210 */ /* 0x040fe20007f7e0ff */
[----:B------:R-:W-:Y:S01]  /*72b0*/  IMAD.X R49, RZ, RZ, R49, P5 ;  /* 0x000000ffff317224 */ /* 0x000fe200028e0631 */
[C---:B------:R-:W-:Y:S01]  /*72c0*/  IADD3 R56, P5, PT, R252.reuse, R56, RZ ;  /* 0x00000038fc387210 */ /* 0x040fe20007fbe0ff */
[----:B------:R-:W-:Y:S01]  /*72d0*/  STG.E desc[UR14][R4.64+0x300], R9 ;  /* 0x0003000904007986 */ /* 0x000fe2000c10190e */
[----:B------:R-:W-:Y:S01]  /*72e0*/  LEA.HI.X R99, R3, UR9, RZ, 0x2, P0 ;  /* 0x0000000903637c11 */ /* 0x000fe200080f14ff */
[----:B------:R-:W-:Y:S01]  /*72f0*/  IMAD.X R55, RZ, RZ, R55, P3 ;  /* 0x000000ffff377224 */ /* 0x000fe200018e0637 */
[C---:B------:R-:W-:Y:S01]  /*7300*/  IADD3 R66, P3, PT, R252.reuse, R251, RZ ;  /* 0x000000fbfc427210 */ /* 0x040fe20007f7e0ff */
[----:B------:R-:W-:Y:S01]  /*7310*/  IMAD.X R57, RZ, RZ, R57, P5 ;  /* 0x000000ffff397224 */ /* 0x000fe200028e0639 */
[----:B------:R-:W3:Y:S01]  /*7320*/  LDL.LU R251, [R1+0x14] ;  /* 0x0000140001fb7983 */ /* 0x000ee20000300800 */
[----:B------:R-:W-:Y:S01]  /*7330*/  IADD3 R96, P5, PT, R252, R249, RZ ;  /* 0x000000f9fc607210 */ /* 0x000fe20007fbe0ff */
[----:B------:R-:W0:Y:S01]  /*7340*/  LDCU.64 UR8, c[0x0][0x390] ;  /* 0x00007200ff0877ac */ /* 0x000e220008000a00 */
[----:B------:R-:W-:Y:S01]  /*7350*/  LOP3.LUT R3, R0, 0x64, RZ, 0xfc, !PT ;  /* 0x0000006400037812 */ /* 0x000fe200078efcff */
[----:B------:R-:W3:Y:S01]  /*7360*/  LDL.LU R249, [R1+0x10] ;  /* 0x0000100001f97983 */ /* 0x000ee20000300800 */
[C---:B------:R-:W-:Y:S01]  /*7370*/  IADD3 R50, P4, PT, R252.reuse, R50, RZ ;  /* 0x00000032fc327210 */ /* 0x040fe20007f9e0ff */
[----:B------:R-:W0:Y:S01]  /*7380*/  LDCU.64 UR4, c[0x0][0x390] ;  /* 0x00007200ff0477ac */ /* 0x000e220008000a00 */
[----:B------:R-:W-:Y:S01]  /*7390*/  IADD3 R52, P6, PT, R252, R52, RZ ;  /* 0x00000034fc347210 */ /* 0x000fe20007fde0ff */
[----:B------:R-:W-:Y:S01]  /*73a0*/  IMAD.SHL.U32 R3, R3, 0x100, RZ ;  /* 0x0000010003037824 */ /* 0x000fe200078e00ff */
[----:B------:R-:W-:Y:S01]  /*73b0*/  LOP3.LUT R156, R0, 0x74, RZ, 0xfc, !PT ;  /* 0x00000074009c7812 */ /* 0x000fe200078efcff */
[----:B------:R-:W-:Y:S01]  /*73c0*/  IMAD.X R51, RZ, RZ, R51, P4 ;  /* 0x000000ffff337224 */ /* 0x000fe200020e0633 */
[----:B------:R-:W-:Y:S01]  /*73d0*/  IADD3 R58, P4, PT, R252, R58, RZ ;  /* 0x0000003afc3a7210 */ /* 0x000fe20007f9e0ff */
[----:B------:R-:W-:Y:S01]  /*73e0*/  IMAD.X R67, RZ, RZ, R67, P3 ;  /* 0x000000ffff437224 */ /* 0x000fe200018e0643 */
[C---:B--2---:R-:W-:Y:S01]  /*73f0*/  LEA R161, P0, R3.reuse, UR18, 0x2 ;  /* 0x0000001203a17c11 */ /* 0x044fe2000f8010ff */
[----:B------:R-:W-:Y:S01]  /*7400*/  IMAD.X R97, RZ, RZ, R97, P5 ;  /* 0x000000ffff617224 */ /* 0x000fe200028e0661 */
[----:B------:R-:W-:Y:S01]  /*7410*/  STG.E desc[UR14][R4.64+0x380], R45 ;  /* 0x0003802d04007986 */ /* 0x000fe2000c10190e */
[----:B------:R-:W-:Y:S01]  /*7420*/  IMAD.X R53, RZ, RZ, R53, P6 ;  /* 0x000000ffff357224 */ /* 0x000fe200030e0635 */
[----:B------:R-:W-:Y:S01]  /*7430*/  LEA.HI.X R61, R3, UR19, RZ, 0x2, P0 ;  /* 0x00000013033d7c11 */ /* 0x000fe200080f14ff */
[----:B------:R-:W-:Y:S01]  /*7440*/  IMAD.SHL.U32 R156, R156, 0x100, RZ ;  /* 0x000001009c9c7824 */ /* 0x000fe200078e00ff */
[----:B------:R-:W-:Y:S01]  /*7450*/  LEA R63, P0, R98, UR22, 0x2 ;  /* 0x00000016623f7c11 */ /* 0x000fe2000f8010ff */
[----:B------:R-:W-:Y:S01]  /*7460*/  IMAD.X R59, RZ, RZ, R59, P4 ;  /* 0x000000ffff3b7224 */ /* 0x000fe200020e063b */
[----:B------:R-:W-:-:S02]  /*7470*/  IADD3 R130, P3, PT, R252, R131, RZ ;  /* 0x00000083fc827210 */ /* 0x000fc40007f7e0ff */
[----:B------:R-:W-:Y:S02]  /*7480*/  LEA.HI.X R8, R98, UR23, RZ, 0x2, P0 ;  /* 0x0000001762087c11 */ /* 0x000fe400080f14ff */
[C---:B------:R-:W-:Y:S02]  /*7490*/  IADD3 R98, P4, PT, R252.reuse, R245, RZ ;  /* 0x000000f5fc627210 */ /* 0x040fe40007f9e0ff */
[C---:B------:R-:W-:Y:S01]  /*74a0*/  IADD3 R160, P5, PT, R252.reuse, R161, RZ ;  /* 0x000000a1fca07210 */ /* 0x040fe20007fbe0ff */
[----:B------:R-:W-:Y:S01]  /*74b0*/  IMAD.X R131, RZ, RZ, R62, P3 ;  /* 0x000000ffff837224 */ /* 0x000fe200018e063e */
[----:B------:R-:W-:Y:S01]  /*74c0*/  STG.E desc[UR14][R236.64], R246 ;  /* 0x000000f6ec007986 */ /* 0x000fe2000c10190e */
[----:B------:R-:W-:Y:S01]  /*74d0*/  IMAD.X R99, RZ, RZ, R99, P4 ;  /* 0x000000ffff637224 */ /* 0x000fe200020e0663 */
[C---:B------:R-:W-:Y:S01]  /*74e0*/  IADD3 R162, P4, PT, R252.reuse, R163, RZ ;  /* 0x000000a3fca27210 */ /* 0x040fe20007f9e0ff */
[----:B------:R-:W-:Y:S01]  /*74f0*/  IMAD.X R161, RZ, RZ, R61, P5 ;  /* 0x000000ffffa17224 */ /* 0x000fe200028e063d */
[----:B------:R-:W-:Y:S01]  /*7500*/  IADD3 R194, P3, PT, R252, R63, RZ ;  /* 0x0000003ffcc27210 */ /* 0x000fe20007f7e0ff */
[----:B------:R-:W-:Y:S01]  /*7510*/  STG.E desc[UR14][R236.64+0x80], R238 ;  /* 0x000080eeec007986 */ /* 0x000fe2000c10190e */
[----:B------:R-:W-:Y:S01]  /*7520*/  LOP3.LUT R3, R0, 0x78, RZ, 0xfc, !PT ;  /* 0x0000007800037812 */ /* 0x000fe200078efcff */
[----:B------:R-:W-:Y:S01]  /*7530*/  IMAD.X R163, RZ, RZ, R60, P4 ;  /* 0x000000ffffa37224 */ /* 0x000fe200020e063c */
[----:B------:R-:W-:Y:S01]  /*7540*/  IADD3 R64, P6, PT, R252, R64, RZ ;  /* 0x00000040fc407210 */ /* 0x000fe20007fde0ff */
[----:B------:R-:W2:Y:S01]  /*7550*/  LDSM.16.M88.4 R60, [R2+0x200] ;  /* 0x00020000023c783b */ /* 0x000ea20000000200 */
[----:B------:R-:W-:Y:S01]  /*7560*/  LOP3.LUT R0, R0, 0x7c, RZ, 0xfc, !PT ;  /* 0x0000007c00007812 */ /* 0x000fe200078efcff */
[----:B------:R-:W-:Y:S01]  /*7570*/  IMAD.SHL.U32 R3, R3, 0x100, RZ ;  /* 0x0000010003037824 */ /* 0x000fe200078e00ff */
[----:B0-----:R-:W-:Y:S01]  /*7580*/  LEA R243, P0, R156, UR8, 0x2 ;  /* 0x000000089cf37c11 */ /* 0x001fe2000f8010ff */
[----:B------:R-:W-:Y:S04]  /*7590*/  STG.E desc[UR14][R236.64+0x100], R158 ;  /* 0x0001009eec007986 */ /* 0x000fe8000c10190e */
[----:B------:R-:W-:Y:S04]  /*75a0*/  STG.E desc[UR14][R236.64+0x180], R170 ;  /* 0x000180aaec007986 */ /* 0x000fe8000c10190e */
[----:B------:R-:W-:Y:S04]  /*75b0*/  STG.E desc[UR14][R236.64+0x200], R94 ;  /* 0x0002005eec007986 */ /* 0x000fe8000c10190e */
[----:B------:R-:W-:Y:S04]  /*75c0*/  STG.E desc[UR14][R236.64+0x280], R126 ;  /* 0x0002807eec007986 */ /* 0x000fe8000c10190e */
[----:B------:R-:W-:Y:S04]  /*75d0*/  STG.E desc[UR14][R236.64+0x300], R10 ;  /* 0x0003000aec007986 */ /* 0x000fe8000c10190e */
[----:B------:R-:W-:Y:S01]  /*75e0*/  STG.E desc[UR14][R236.64+0x380], R46 ;  /* 0x0003802eec007986 */ /* 0x000fe2000c10190e */
[----:B------:R-:W-:Y:S01]  /*75f0*/  IMAD.X R65, RZ, RZ, R65, P6 ;  /* 0x000000ffff417224 */ /* 0x000fe200030e0641 */
[----:B-1----:R-:W-:Y:S01]  /*7600*/  LEA R195, P2, R3, UR10, 0x2 ;  /* 0x0000000a03c37c11 */ /* 0x002fe2000f8410ff */
[----:B------:R-:W-:Y:S01]  /*7610*/  IMAD.SHL.U32 R0, R0, 0x100, RZ ;  /* 0x0000010000007824 */ /* 0x000fe200078e00ff */
[----:B------:R-:W-:Y:S04]  /*7620*/  STG.E desc[UR14][R240.64], R247 ;  /* 0x000000f7f0007986 */ /* 0x000fe8000c10190e */
        /* <DEDUP_REMOVED lines=13> */
[----:B--2---:R-:W-:Y:S04]  /*7700*/  STG.E desc[UR14][R6.64+0x380], R60 ;  /* 0x0003803c06007986 */ /* 0x004fe8000c10190e */
[----:B---3--:R-:W-:Y:S04]  /*7710*/  STG.E desc[UR14][R6.64], R249 ;  /* 0x000000f906007986 */ /* 0x008fe8000c10190e */
        /* <DEDUP_REMOVED lines=16> */
[----:B-----5:R0:W-:Y:S01]  /*7820*/  STG.E desc[UR14][R40.64], R248 ;  /* 0x000000f828007986 */ /* 0x0201e2000c10190e */
[----:B------:R-:W-:-:S03]  /*7830*/  IADD3 R128, P6, PT, R252, R129, RZ ;  /* 0x00000081fc807210 */ /* 0x000fc60007fde0ff */
[----:B------:R-:W-:Y:S04]  /*7840*/  LDSM.16.M88.4 R4, [R2+0x400] ;  /* 0x000400000204783b */ /* 0x000fe80000000200 */
[----:B0-----:R-:W2:Y:S01]  /*7850*/  LDL.LU R248, [R1+0xc] ;  /* 0x00000c0001f87983 */ /* 0x001ea20000300800 */
[----:B------:R-:W-:Y:S01]  /*7860*/  IMAD.X R129, RZ, RZ, R92, P6 ;  /* 0x000000ffff817224 */ /* 0x000fe200030e065c */
[C---:B------:R-:W-:Y:S01]  /*7870*/  IADD3 R92, P5, PT, R252.reuse, R195, RZ ;  /* 0x000000c3fc5c7210 */ /* 0x040fe20007fbe0ff */
[----:B------:R-:W-:Y:S02]  /*7880*/  IMAD.X R195, RZ, RZ, R8, P3 ;  /* 0x000000ffffc37224 */ /* 0x000fe400018e0608 */
[----:B------:R-:W0:Y:S04]  /*7890*/  LDSM.16.M88.4 R8, [R2+0x300] ;  /* 0x000300000208783b */ /* 0x000e280000000200 */
[----:B------:R-:W-:Y:S04]  /*78a0*/  STG.E desc[UR14][R40.64+0x300], R15 ;  /* 0x0003000f28007986 */ /* 0x000fe8000c10190e */
[----:B------:R-:W-:Y:S04]  /*78b0*/  STG.E desc[UR14][R40.64+0x80], R215 ;  /* 0x000080d728007986 */ /* 0x000fe8000c10190e */
[----:B------:R-:W-:Y:S04]  /*78c0*/  STG.E desc[UR14][R40.64+0x100], R155 ;  /* 0x0001009b28007986 */ /* 0x000fe8000c10190e */
[----:B------:R-:W-:Y:S04]  /*78d0*/  STG.E desc[UR14][R40.64+0x180], R191 ;  /* 0x000180bf28007986 */ /* 0x000fe8000c10190e */
[----:B------:R-:W-:Y:S04]  /*78e0*/  STG.E desc[UR14][R40.64+0x200], R71 ;  /* 0x0002004728007986 */ /* 0x000fe8000c10190e */
[----:B------:R-:W-:Y:S04]  /*78f0*/  STG.E desc[UR14][R40.64+0x280], R123 ;  /* 0x0002807b28007986 */ /* 0x000fe8000c10190e */
[----:B------:R-:W-:Y:S04]  /*7900*/  STG.E desc[UR14][R40.64+0x380], R63 ;  /* 0x0003803f28007986 */ /* 0x000fe8000c10190e */
[----:B------:R-:W1:Y:S04]  /*7910*/  LDSM.16.M88.4 R12, [R2+0x500] ;  /* 0x00050000020c783b */ /* 0x000e680000000200 */
[----:B------:R-:W-:Y:S04]  /*7920*/  STG.E desc[UR14][R42.64], R244 ;  /* 0x000000f42a007986 */ /* 0x000fe8000c10190e */
[----:B------:R-:W-:Y:S04]  /*7930*/  STG.E desc[UR14][R42.64+0x80], R232 ;  /* 0x000080e82a007986 */ /* 0x000fe8000c10190e */
[----:B------:R-:W-:Y:S04]  /*7940*/  STG.E desc[UR14][R42.64+0x100], R148 ;  /* 0x000100942a007986 */ /* 0x000fe8000c10190e */
[----:B------:R-:W-:Y:S04]  /*7950*/  STG.E desc[UR14][R42.64+0x180], R184 ;  /* 0x000180b82a007986 */ /* 0x000fe8000c10190e */
[----:B------:R-:W-:Y:S04]  /*7960*/  STG.E desc[UR14][R42.64+0x200], R88 ;  /* 0x000200582a007986 */ /* 0x000fe8000c10190e */
[----:B------:R-:W-:Y:S04]  /*7970*/  STG.E desc[UR14][R42.64+0x280], R116 ;  /* 0x000280742a007986 */ /* 0x000fe8000c10190e */
[----:B------:R-:W-:Y:S04]  /*7980*/  STG.E desc[UR14][R42.64+0x300], R16 ;  /* 0x000300102a007986 */ /* 0x000fe8000c10190e */
[----:B0-----:R-:W-:Y:S04]  /*7990*/  STG.E desc[UR14][R42.64+0x380], R8 ;  /* 0x000380082a007986 */ /* 0x001fe8000c10190e */
[----:B----4-:R-:W-:Y:S04]  /*79a0*/  STG.E desc[UR14][R48.64], R242 ;  /* 0x000000f230007986 */ /* 0x010fe8000c10190e */
        /* <DEDUP_REMOVED lines=22> */
[----:B------:R-:W0:Y:S01]  /*7b10*/  LDSM.16.M88.4 R8, [R2+0x600] ;  /* 0x000600000208783b */ /* 0x000e220000000200 */
[----:B------:R-:W-:-:S02]  /*7b20*/  IADD3 R192, P6, PT, R252, R193, RZ ;  /* 0x000000c1fcc07210 */ /* 0x000fc40007fde0ff */
[----:B------:R-:W-:Y:S02]  /*7b30*/  LEA R124, P4, R0, UR4, 0x2 ;  /* 0x00000004007c7c11 */ /* 0x000fe4000f8810ff */
[----:B------:R-:W-:Y:S01]  /*7b40*/  LEA.HI.X R156, R156, UR9, RZ, 0x2, P0 ;  /* 0x000000099c9c7c11 */ /* 0x000fe200080f14ff */
[----:B------:R-:W-:Y:S01]  /*7b50*/  IMAD.X R193, RZ, RZ, R44, P6 ;  /* 0x000000ffffc17224 */ /* 0x000fe200030e062c */
[C---:B------:R-:W-:Y:S02]  /*7b60*/  IADD3 R44, P6, PT, R252.reuse, R243, RZ ;  /* 0x000000f3fc2c7210 */ /* 0x040fe40007fde0ff */
[----:B------:R-:W-:Y:S02]  /*7b70*/  LEA.HI.X R3, R3, UR11, RZ, 0x2, P2 ;  /* 0x0000000b03037c11 */ /* 0x000fe400090f14ff */
[----:B------:R-:W-:Y:S02]  /*7b80*/  IADD3 R124, P3, PT, R252, R124, RZ ;  /* 0x0000007cfc7c7210 */ /* 0x000fe40007f7e0ff */
[----:B------:R-:W-:Y:S01]  /*7b90*/  LEA.HI.X R0, R0, UR5, RZ, 0x2, P4 ;  /* 0x0000000500007c11 */ /* 0x000fe2000a0f14ff */
[----:B------:R-:W-:-:S02]  /*7ba0*/  IMAD.X R45, RZ, RZ, R156, P6 ;  /* 0x000000ffff2d7224 */ /* 0x000fc400030e069c */
[----:B------:R-:W-:Y:S02]  /*7bb0*/  IMAD.X R93, RZ, RZ, R3, P5 ;  /* 0x000000ffff5d7224 */ /* 0x000fe400028e0603 */
[----:B------:R-:W-:Y:S01]  /*7bc0*/  IMAD.X R125, RZ, RZ, R0, P3 ;  /* 0x000000ffff7d7224 */ /* 0x000fe200018e0600 */
[----:B--2---:R-:W-:Y:S04]  /*7bd0*/  STG.E desc[UR14][R52.64], R248 ;  /* 0x000000f834007986 */ /* 0x004fe8000c10190e */
        /* <DEDUP_REMOVED lines=25> */
[----:B------:R-:W2:Y:S04]  /*7d70*/  LDSM.16.M88.4 R4, [R2+0x700] ;  /* 0x000700000204783b */ /* 0x000ea80000000200 */
[----:B------:R3:W-:Y:S04]  /*7d80*/  STG.E desc[UR14][R64.64], R211 ;  /* 0x000000d340007986 */ /* 0x0007e8000c10190e */
        /* <DEDUP_REMOVED lines=13> */
[----:B-1----:R3:W-:Y:S04]  /*7e60*/  STG.E desc[UR14][R66.64+0x380], R12 ;  /* 0x0003800c42007986 */ /* 0x0027e8000c10190e */
        /* <DEDUP_REMOVED lines=31> */
[----:B0-----:R3:W-:Y:S04]  /*8060*/  STG.E desc[UR14][R130.64+0x380], R8 ;  /* 0x0003800882007986 */ /* 0x0017e8000c10190e */
        /* <DEDUP_REMOVED lines=31> */
[----:B--2---:R3:W-:Y:S04]  /*8260*/  STG.E desc[UR14][R194.64+0x380], R4 ;  /* 0x00038004c2007986 */ /* 0x0047e8000c10190e */
        /* <DEDUP_REMOVED lines=23> */
[----:B------:R3:W-:Y:S01]  /*83e0*/  STG.E desc[UR14][R124.64+0x380], R7 ;  /* 0x000380077c007986 */ /* 0x0007e2000c10190e */
[----:B------:R-:W-:Y:S06]  /*83f0*/  BAR.SYNC.DEFER_BLOCKING 0x0 ;  /* 0x0000000000007b1d */ /* 0x000fec0000010000 */
[----:B------:R-:W-:Y:S05]  /*8400*/  @P1 BRA `(.L_x_8) ;  /* 0x00000000009c1947 */ /* 0x000fea0003800000 */
[----:B------:R-:W-:Y:S01]  /*8410*/  NOP ;  /* 0x0000000000007918 */ /* 0x000fe20000000000 */
[----:B------:R-:W-:Y:S01]  /*8420*/  UMOV UR4, 0x50 ;  /* 0x0000005000047882 */ /* 0x000fe20000000000 */
[----:B------:R-:W-:Y:S01]  /*8430*/  IMAD.U32 R0, RZ, RZ, UR13 ;  /* 0x0000000dff007e24 */ /* 0x000fe2000f8e00ff */
[----:B------:R-:W-:Y:S01]  /*8440*/  ULEA UR6, UR6, UR4, 0x18 ;  /* 0x0000000406067291 */ /* 0x000fe2000f8ec0ff */
[----:B------:R-:W-:Y:S02]  /*8450*/  IMAD.MOV.U32 R3, RZ, RZ, 0xff ;  /* 0x000000ffff037424 */ /* 0x000fe400078e00ff */
[----:B---3--:R-:W-:Y:S01]  /*8460*/  IMAD.MOV.U32 R7, RZ, RZ, 0x1 ;  /* 0x00000001ff077424 */ /* 0x008fe200078e00ff */
[----:B------:R-:W-:-:S04]  /*8470*/  LOP3.LUT R0, R0, 0xffff, RZ, 0xc0, !PT ;  /* 0x0000ffff00007812 */ /* 0x000fc800078ec0ff */
[----:B------:R-:W-:Y:S01]  /*8480*/  SHF.R.U32.HI R0, RZ, 0x5, R0 ;  /* 0x00000005ff007819 */ /* 0x000fe20000011600 */
[----:B------:R-:W0:Y:S04]  /*8490*/  LDS R5, [UR6] ;  /* 0x00000006ff057984 */ /* 0x000e280008000800 */
[----:B------:R-:W-:Y:S01]  /*84a0*/  VIADD R2, R0, 0x10 ;  /* 0x0000001000027836 */ /* 0x000fe20000000000 */
[----:B------:R-:W-:-:S04]  /*84b0*/  SHF.L.U32 R0, R3, R0, RZ ;  /* 0x0000000003007219 */ /* 0x000fc800000006ff */
[----:B------:R-:W-:-:S04]  /*84c0*/  SHF.L.U32 R3, R7, R2, RZ ;  /* 0x0000000207037219 */ /* 0x000fc800000006ff */
[----:B------:R-:W-:-:S04]  /*84d0*/  LOP3.LUT R0, R3, R0, RZ, 0xfc, !PT ;  /* 0x0000000003007212 */ /* 0x000fc800078efcff */
[C---:B------:R-:W-:Y:S02]  /*84e0*/  LOP3.LUT R2, R0.reuse, 0xffff, RZ, 0xc0, !PT ;  /* 0x0000ffff00027812 */ /* 0x040fe400078ec0ff */
[----:B0-----:R-:W-:-:S04]  /*84f0*/  LOP3.LUT R3, R0, 0xffff, R5, 0x80, !PT ;  /* 0x0000ffff00037812 */ /* 0x001fc800078e8005 */
[----:B------:R-:W-:-:S13]  /*8500*/  ISETP.NE.AND P0, PT, R3, R2, PT ;  /* 0x000000020300720c */ /* 0x000fda0003f05270 */
[----:B------:R-:W-:Y:S05]  /*8510*/  @P0 BRA `(.L_x_9) ;  /* 0x0000000000500947 */ /* 0x000fea0003800000 */
[----:B------:R-:W-:Y:S02]  /*8520*/  SHF.R.U32.HI R5, RZ, 0x10, R5 ;  /* 0x00000010ff057819 */ /* 0x000fe40000011605 */
[----:B------:R-:W-:-:S04]  /*8530*/  SHF.R.U32.HI R2, RZ, 0x10, R0 ;  /* 0x00000010ff027819 */ /* 0x000fc80000011600 */
[----:B------:R-:W-:-:S04]  /*8540*/  LOP3.LUT R5, R5, R2, RZ, 0xc0, !PT ;  /* 0x0000000205057212 */ /* 0x000fc800078ec0ff */
[----:B------:R-:W-:-:S13]  /*8550*/  ISETP.NE.AND P0, PT, R5, R2, PT ;  /* 0x000000020500720c */ /* 0x000fda0003f05270 */
[----:B------:R-:W-:Y:S05]  /*8560*/  @P0 BRA `(.L_x_10) ;  /* 0x0000000000300947 */ /* 0x000fea0003800000 */
[----:B------:R-:W-:Y:S01]  /*8570*/  R2UR UR4, R0 ;  /* 0x00000000000472ca */ /* 0x000fe200000e0000 */
[----:B------:R-:W-:Y:S01]  /*8580*/  VOTEU.ANY UR5, UPT, PT ;  /* 0x0000000000057886 */ /* 0x000fe200038e0100 */
[----:B------:R-:W0:Y:S01]  /*8590*/  S2R R0, SR_LANEID ;  /* 0x0000000000007919 */ /* 0x000e220000000000 */
[----:B------:R-:W-:-:S10]  /*85a0*/  UFLO.U32 UR5, UR5 ;  /* 0x00000005000572bd */ /* 0x000fd400080e0000 */
[----:B------:R-:W-:-:S06]  /*85b0*/  ULOP3.LUT UR4, URZ, UR4, URZ, 0x33, !UPT ;  /* 0x00000004ff047292 */ /* 0x000fcc000f8e33ff */
[----:B------:R-:W-:-:S04]  /*85c0*/  IMAD.U32 R2, RZ, RZ, UR4 ;  /* 0x00000004ff027e24 */ /* 0x000fc8000f8e00ff */
[----:B------:R-:W1:Y:S02]  /*85d0*/  REDUX UR7, R2 ;  /* 0x00000000020773c4 */ /* 0x000e640000000000 */
[----:B------:R2:W-:Y:S01]  /*85e0*/  UTCATOMSWS.AND URZ, UR4 ;  /* 0x0000000400ff79e3 */ /* 0x0005e20008000000 */
[----:B0-----:R-:W-:Y:S01]  /*85f0*/  ISETP.EQ.U32.AND P0, PT, R0, UR5, PT ;  /* 0x0000000500007c0c */ /* 0x001fe2000bf02070 */
[----:B-1----:R-:W-:-:S12]  /*8600*/  IMAD.U32 R0, RZ, RZ, UR7 ;  /* 0x00000007ff007e24 */ /* 0x002fd8000f8e00ff */
[----:B------:R2:W-:Y:S01]  /*8610*/  @P0 ATOMS.AND RZ, [UR6], R0 ;  /* 0x00000000ffff098c */ /* 0x0005e2000a800006 */
[----:B------:R-:W-:Y:S05]  /*8620*/  BRA `(.L_x_8) ;  /* 0x0000000000147947 */ /* 0x000fea0003800000 */
.L_x_10:
[----:B------:R-:W-:-:S07]  /*8630*/  MOV R2, 0x8650 ;  /* 0x0000865000027802 */ /* 0x000fce0000000f00 */
[----:B------:R-:W-:Y:S05]  /*8640*/  CALL.REL.NOINC `($__internal_0_$__cuda_sm10x_tcgen05_guardrail_trap_col_being_dealloced_not_returned_by_alloc) ;  /* 0x0000000000207944 */ /* 0x000fea0003c00000 */
[----:B------:R-:W-:Y:S05]  /*8650*/  BRA `(.L_x_8) ;  /* 0x0000000000087947 */ /* 0x000fea0003800000 */
.L_x_9:
[----:B------:R-:W-:-:S07]  /*8660*/  MOV R2, 0x8680 ;  /* 0x0000868000027802 */ /* 0x000fce0000000f00 */
[----:B------:R-:W-:Y:S05]  /*8670*/  CALL.REL.NOINC `($__internal_2_$__cuda_sm10x_tcgen05_guardrail_trap_unallocated_columns_being_dealloced) ;  /* 0x00000000002c7944 */ /* 0x000fea0003c00000 */
.L_x_8:
[----:B------:R-:W-:Y:S01]  /*8680*/  NOP ;  /* 0x0000000000007918 */ /* 0x000fe20000000000 */
[----:B--2---:R-:W-:Y:S05]  /*8690*/  EXIT ;  /* 0x000000000000794d */ /* 0x004fea0003800000 */
.L_x_7:
[----:B------:R-:W0:Y:S02]  /*86a0*/  SYNCS.PHASECHK.TRANS64.TRYWAIT P0, [UR12+0x18000], RZ ;  /* 0x018000ffff0075a7 */ /* 0x000e24000800110c */
[----:B0-----:R-:W-:Y:S05]  /*86b0*/  @!P0 BRA `(.L_x_7) ;  /* 0xfffffffc00f88947 */ /* 0x001fea000383ffff */
[----:B------:R-:W-:Y:S05]  /*86c0*/  BRA `(.L_x_11) ;  /* 0xffffffc400487947 */ /* 0x000fea000383ffff */
        .weak           $__internal_0_$__cuda_sm10x_tcgen05_guardrail_trap_col_being_dealloced_not_returned_by_alloc
        .type           $__internal_0_$__cuda_sm10x_tcgen05_guardrail_trap_col_being_dealloced_not_returned_by_alloc,@function
        .size           $__internal_0_$__cuda_sm10x_tcgen05_guardrail_trap_col_being_dealloced_not_returned_by_alloc,($__internal_1_$__cuda_sm10x_tcgen05_guardrail_trap_phase_invalid_during_alloc - $__internal_0_$__cuda_sm10x_tcgen05_guardrail_trap_col_being_dealloced_not_returned_by_alloc)
$__internal_0_$__cuda_sm10x_tcgen05_guardrail_trap_col_being_dealloced_not_returned_by_alloc:
[----:B------:R-:W-:Y:S05]  /*86d0*/  BPT.TRAP 0x1 ;  /* 0x000000040000795c */ /* 0x000fea0000300000 */
[----:B------:R-:W-:-:S04]  /*86e0*/  IMAD.MOV.U32 R3, RZ, RZ, 0x0 ;  /* 0x00000000ff037424 */ /* 0x000fc800078e00ff */
[----:B------:R-:W-:Y:S05]  /*86f0*/  RET.REL.NODEC R2 `(gluon_mma) ;  /* 0xffffff7802407950 */ /* 0x000fea0003c3ffff */
        .weak           $__internal_1_$__cuda_sm10x_tcgen05_guardrail_trap_phase_invalid_during_alloc
        .type           $__internal_1_$__cuda_sm10x_tcgen05_guardrail_trap_phase_invalid_during_alloc,@function
        .size           $__internal_1_$__cuda_sm10x_tcgen05_guardrail_trap_phase_invalid_during_alloc,($__internal_2_$__cuda_sm10x_tcgen05_guardrail_trap_unallocated_columns_being_dealloced - $__internal_1_$__cuda_sm10x_tcgen05_guardrail_trap_phase_invalid_during_alloc)
$__internal_1_$__cuda_sm10x_tcgen05_guardrail_trap_phase_invalid_during_alloc:
[----:B------:R-:W-:Y:S05]  /*8700*/  BPT.TRAP 0x1 ;  /* 0x000000040000795c */ /* 0x000fea0000300000 */
[----:B------:R-:W-:-:S04]  /*8710*/  IMAD.MOV.U32 R3, RZ, RZ, 0x0 ;  /* 0x00000000ff037424 */ /* 0x000fc800078e00ff */
[----:B------:R-:W-:Y:S05]  /*8720*/  RET.REL.NODEC R2 `(gluon_mma) ;  /* 0xffffff7802347950 */ /* 0x000fea0003c3ffff */
        .weak           $__internal_2_$__cuda_sm10x_tcgen05_guardrail_trap_unallocated_columns_being_dealloced
        .type           $__internal_2_$__cuda_sm10x_tcgen05_guardrail_trap_unallocated_columns_being_dealloced,@function
        .size           $__internal_2_$__cuda_sm10x_tcgen05_guardrail_trap_unallocated_columns_being_dealloced,(.L_x_15 - $__internal_2_$__cuda_sm10x_tcgen05_guardrail_trap_unallocated_columns_being_dealloced)
$__internal_2_$__cuda_sm10x_tcgen05_guardrail_trap_unallocated_columns_being_dealloced:
[----:B------:R-:W-:Y:S05]  /*8730*/  BPT.TRAP 0x1 ;  /* 0x000000040000795c */ /* 0x000fea0000300000 */
[----:B------:R-:W-:-:S04]  /*8740*/  IMAD.MOV.U32 R3, RZ, RZ, 0x0 ;  /* 0x00000000ff037424 */ /* 0x000fc800078e00ff */
[----:B------:R-:W-:Y:S05]  /*8750*/  RET.REL.NODEC R2 `(gluon_mma) ;  /* 0xffffff7802287950 */ /* 0x000fea0003c3ffff */
.L_x_12:
[----:B------:R-:W-:-:S00]  /*8760*/  BRA `(.L_x_12) ;  /* 0xfffffffc00fc7947 */ /* 0x000fc0000383ffff */
[----:B------:R-:W-:-:S00]  /*8770*/  NOP ;  /* 0x0000000000007918 */ /* 0x000fc00000000000 */
        /* <DEDUP_REMOVED lines=8> */
.L_x_15:


//--------------------- .nv.shared.gluon_mma      --------------------------
	.section	.nv.shared.gluon_mma,"aw",@nobits
	.sectionflags	@""
	.align	16
	.zero		1024


//--------------------- .nv.shared.reserved.0     --------------------------
	.section	.nv.shared.reserved.0,"aw",@nobits
	.align	8
	.weak		__nv_reservedSMEM_offset_0_alias
	.size		__nv_reservedSMEM_offset_0_alias, 0, 64
	.other		__nv_reservedSMEM_offset_0_alias,@"STO_CUDA_RESERVED_SHARED STV_DEFAULT"
__nv_reservedSMEM_offset_0_alias:
	.zero		0
.nv.shared.reserved.0:
	.zero		64
	.weak		__nv_reservedSMEM_allocation_phase
	.type		__nv_reservedSMEM_allocation_phase,@object
	.size		__nv_reservedSMEM_allocation_phase,(.L_0 - __nv_reservedSMEM_allocation_phase)
__nv_reservedSMEM_allocation_phase:
	.zero		1
.L_0:
	.zero		7
	.weak		__nv_reservedSMEM_devtool_atexit_pc
	.type		__nv_reservedSMEM_devtool_atexit_pc,@object
	.size		__nv_reservedSMEM_devtool_atexit_pc,(__nv_reservedSMEM_allocation_mask - __nv_reservedSMEM_devtool_atexit_pc)
__nv_reservedSMEM_devtool_atexit_pc:
	.zero		8
	.weak		__nv_reservedSMEM_allocation_mask
	.type		__nv_reservedSMEM_allocation_mask,@object
	.size		__nv_reservedSMEM_allocation_mask,(.L_2 - __nv_reservedSMEM_allocation_mask)
__nv_reservedSMEM_allocation_mask:
	.zero		4
.L_2:


//--------------------- .nv.constant0.gluon_mma   --------------------------
	.section	.nv.constant0.gluon_mma,"a",@progbits
	.sectionflags	@""
	.align	4
.nv.constant0.gluon_mma:
	.zero		936


//--------------------- SYMBOLS --------------------------

	.type		.nv.reservedSmem.offset0,@object
	.size		.nv.reservedSmem.offset0,0x4
	.type		.nv.reservedSmem.cap,@object
	.size		.nv.reservedSmem.cap,0x4
